	.target	sm_90a

	.elftype	@"ET_EXEC"


//--------------------- .note.nv.tkinfo           --------------------------
	.section	.note.nv.tkinfo,"",@"SHT_NOTE"
	.sectionflags	@"SHF_NOTE_NV_TKINFO"
	.tkinfo
        /*0018*/ 	.word	0x00000002
        /*0030*/ 	.string	""
        /*0030*/ 	.string	"ptxas"
        /*0030*/ 	.string	"Cuda compilation tools, release 13.0, V13.0.88"
        /*0030*/ 	.string	"Build cuda_13.0.r13.0/compiler.36424714_0"
        /*0030*/ 	.string	"-v  -suppress-debug-info  -lineinfo  -arch sm_90a "



//--------------------- .note.nv.cuinfo           --------------------------
	.section	.note.nv.cuinfo,"",@"SHT_NOTE"
	.sectionflags	@"SHF_NOTE_NV_CUINFO"
        /*0018*/ 	.short	0x0002
        /*001a*/ 	.short	0x005a
        /*001c*/ 	.short	0x0082
	.zero		2


//--------------------- .nv.info                  --------------------------
	.section	.nv.info,"",@"SHT_CUDA_INFO"
	.align	4


	//----- nvinfo : EIATTR_REGCOUNT
	.align		4
        /*0000*/ 	.byte	0x04, 0x2f
        /*0002*/ 	.short	(.L_1 - .L_0)
	.align		4
.L_0:
        /*0004*/ 	.word	index@(matmul_kernel)
        /*0008*/ 	.word	0x000000ff


	//----- nvinfo : EIATTR_FRAME_SIZE
	.align		4
.L_1:
        /*000c*/ 	.byte	0x04, 0x11
        /*000e*/ 	.short	(.L_3 - .L_2)
	.align		4
.L_2:
        /*0010*/ 	.word	index@(matmul_kernel)
        /*0014*/ 	.word	0x00000000


	//----- nvinfo : EIATTR_MIN_STACK_SIZE
	.align		4
.L_3:
        /*0018*/ 	.byte	0x04, 0x12
        /*001a*/ 	.short	(.L_5 - .L_4)
	.align		4
.L_4:
        /*001c*/ 	.word	index@(matmul_kernel)
        /*0020*/ 	.word	0x00000000
.L_5:


//--------------------- .nv.compat                --------------------------
	.section	.nv.compat,"",@"SHT_CUDA_COMPAT_INFO"
	.align	4
        /*0000*/ 	.byte	0x02, 0x09, 0x01, 0x00, 0x02, 0x02, 0x01, 0x00, 0x02, 0x05, 0x05, 0x00, 0x03, 0x07, 0x01, 0x01
        /*0010*/ 	.byte	0x02, 0x03, 0x00, 0x00, 0x02, 0x06, 0x01, 0x00, 0x04, 0x0b, 0x08, 0x00, 0x00, 0x00, 0x00, 0x00
        /*0020*/ 	.byte	0x00, 0x00, 0x00, 0x00


//--------------------- .nv.info.matmul_kernel    --------------------------
	.section	.nv.info.matmul_kernel,"",@"SHT_CUDA_INFO"
	.sectionflags	@""
	.align	4


	//----- nvinfo : EIATTR_CUDA_API_VERSION
	.align		4
        /*0000*/ 	.byte	0x04, 0x37
        /*0002*/ 	.short	(.L_7 - .L_6)
.L_6:
        /*0004*/ 	.word	0x00000082


	//----- nvinfo : EIATTR_KPARAM_INFO
	.align		4
.L_7:
        /*0008*/ 	.byte	0x04, 0x17
        /*000a*/ 	.short	(.L_9 - .L_8)
.L_8:
        /*000c*/ 	.word	0x00000000
        /*0010*/ 	.short	0x000d
        /*0012*/ 	.short	0x0048
        /*0014*/ 	.byte	0x00, 0xf4, 0x21, 0x00


	//----- nvinfo : EIATTR_KPARAM_INFO
	.align		4
.L_9:
        /*0018*/ 	.byte	0x04, 0x17
        /*001a*/ 	.short	(.L_11 - .L_10)
.L_10:
        /*001c*/ 	.word	0x00000000
        /*0020*/ 	.short	0x000c
        /*0022*/ 	.short	0x0040
        /*0024*/ 	.byte	0x00, 0xf4, 0x21, 0x00


	//----- nvinfo : EIATTR_KPARAM_INFO
	.align		4
.L_11:
        /*0028*/ 	.byte	0x04, 0x17
        /*002a*/ 	.short	(.L_13 - .L_12)
.L_12:
        /*002c*/ 	.word	0x00000000
        /*0030*/ 	.short	0x000b
        /*0032*/ 	.short	0x0038
        /*0034*/ 	.byte	0x00, 0xf0, 0x11, 0x00


	//----- nvinfo : EIATTR_KPARAM_INFO
	.align		4
.L_13:
        /*0038*/ 	.byte	0x04, 0x17
        /*003a*/ 	.short	(.L_15 - .L_14)
.L_14:
        /*003c*/ 	.word	0x00000000
        /*0040*/ 	.short	0x000a
        /*0042*/ 	.short	0x0034
        /*0044*/ 	.byte	0x00, 0xf0, 0x11, 0x00


	//----- nvinfo : EIATTR_KPARAM_INFO
	.align		4
.L_15:
        /*0048*/ 	.byte	0x04, 0x17
        /*004a*/ 	.short	(.L_17 - .L_16)
.L_16:
        /*004c*/ 	.word	0x00000000
        /*0050*/ 	.short	0x0009
        /*0052*/ 	.short	0x0030
        /*0054*/ 	.byte	0x00, 0xf0, 0x11, 0x00


	//----- nvinfo : EIATTR_KPARAM_INFO
	.align		4
.L_17:
        /*0058*/ 	.byte	0x04, 0x17
        /*005a*/ 	.short	(.L_19 - .L_18)
.L_18:
        /*005c*/ 	.word	0x00000000
        /*0060*/ 	.short	0x0008
        /*0062*/ 	.short	0x002c
        /*0064*/ 	.byte	0x00, 0xf0, 0x11, 0x00


	//----- nvinfo : EIATTR_KPARAM_INFO
	.align		4
.L_19:
        /*0068*/ 	.byte	0x04, 0x17
        /*006a*/ 	.short	(.L_21 - .L_20)
.L_20:
        /*006c*/ 	.word	0x00000000
        /*0070*/ 	.short	0x0007
        /*0072*/ 	.short	0x0028
        /*0074*/ 	.byte	0x00, 0xf0, 0x11, 0x00


	//----- nvinfo : EIATTR_KPARAM_INFO
	.align		4
.L_21:
        /*0078*/ 	.byte	0x04, 0x17
        /*007a*/ 	.short	(.L_23 - .L_22)
.L_22:
        /*007c*/ 	.word	0x00000000
        /*0080*/ 	.short	0x0006
        /*0082*/ 	.short	0x0024
        /*0084*/ 	.byte	0x00, 0xf0, 0x11, 0x00


	//----- nvinfo : EIATTR_KPARAM_INFO
	.align		4
.L_23:
        /*0088*/ 	.byte	0x04, 0x17
        /*008a*/ 	.short	(.L_25 - .L_24)
.L_24:
        /*008c*/ 	.word	0x00000000
        /*0090*/ 	.short	0x0005
        /*0092*/ 	.short	0x0020
        /*0094*/ 	.byte	0x00, 0xf0, 0x11, 0x00


	//----- nvinfo : EIATTR_KPARAM_INFO
	.align		4
.L_25:
        /*0098*/ 	.byte	0x04, 0x17
        /*009a*/ 	.short	(.L_27 - .L_26)
.L_26:
        /*009c*/ 	.word	0x00000000
        /*00a0*/ 	.short	0x0004
        /*00a2*/ 	.short	0x001c
        /*00a4*/ 	.byte	0x00, 0xf0, 0x11, 0x00


	//----- nvinfo : EIATTR_KPARAM_INFO
	.align		4
.L_27:
        /*00a8*/ 	.byte	0x04, 0x17
        /*00aa*/ 	.short	(.L_29 - .L_28)
.L_28:
        /*00ac*/ 	.word	0x00000000
        /*00b0*/ 	.short	0x0003
        /*00b2*/ 	.short	0x0018
        /*00b4*/ 	.byte	0x00, 0xf0, 0x11, 0x00


	//----- nvinfo : EIATTR_KPARAM_INFO
	.align		4
.L_29:
        /*00b8*/ 	.byte	0x04, 0x17
        /*00ba*/ 	.short	(.L_31 - .L_30)
.L_30:
        /*00bc*/ 	.word	0x00000000
        /*00c0*/ 	.short	0x0002
        /*00c2*/ 	.short	0x0010
        /*00c4*/ 	.byte	0x00, 0xf4, 0x21, 0x00


	//----- nvinfo : EIATTR_KPARAM_INFO
	.align		4
.L_31:
        /*00c8*/ 	.byte	0x04, 0x17
        /*00ca*/ 	.short	(.L_33 - .L_32)
.L_32:
        /*00cc*/ 	.word	0x00000000
        /*00d0*/ 	.short	0x0001
        /*00d2*/ 	.short	0x0008
        /*00d4*/ 	.byte	0x00, 0xf4, 0x21, 0x00


	//----- nvinfo : EIATTR_KPARAM_INFO
	.align		4
.L_33:
        /*00d8*/ 	.byte	0x04, 0x17
        /*00da*/ 	.short	(.L_35 - .L_34)
.L_34:
        /*00dc*/ 	.word	0x00000000
        /*00e0*/ 	.short	0x0000
        /*00e2*/ 	.short	0x0000
        /*00e4*/ 	.byte	0x00, 0xf4, 0x21, 0x00


	//----- nvinfo : EIATTR_SPARSE_MMA_MASK
	.align		4
.L_35:
        /*00e8*/ 	.byte	0x03, 0x50
        /*00ea*/ 	.short	0x0000


	//----- nvinfo : EIATTR_MAXREG_COUNT
	.align		4
        /*00ec*/ 	.byte	0x03, 0x1b
        /*00ee*/ 	.short	0x00ff


	//----- nvinfo : EIATTR_NUM_BARRIERS
	.align		4
        /*00f0*/ 	.byte	0x02, 0x4c
        /*00f2*/ 	.byte	0x01
	.zero		1


	//----- nvinfo : EIATTR_MERCURY_ISA_VERSION
	.align		4
        /*00f4*/ 	.byte	0x03, 0x5f
        /*00f6*/ 	.short	0x0101


	//----- nvinfo : EIATTR_EXIT_INSTR_OFFSETS
	.align		4
        /*00f8*/ 	.byte	0x04, 0x1c
        /*00fa*/ 	.short	(.L_37 - .L_36)


	//   ....[0]....
.L_36:
        /*00fc*/ 	.word	0x000085c0


	//   ....[1]....
        /*0100*/ 	.word	0x000085f0


	//----- nvinfo : EIATTR_REQNTID
	.align		4
.L_37:
        /*0104*/ 	.byte	0x04, 0x10
        /*0106*/ 	.short	(.L_39 - .L_38)
.L_38:
        /*0108*/ 	.word	0x00000080
        /*010c*/ 	.word	0x00000001
        /*0110*/ 	.word	0x00000001


	//----- nvinfo : EIATTR_CBANK_PARAM_SIZE
	.align		4
.L_39:
        /*0114*/ 	.byte	0x03, 0x19
        /*0116*/ 	.short	0x0050


	//----- nvinfo : EIATTR_PARAM_CBANK
	.align		4
        /*0118*/ 	.byte	0x04, 0x0a
        /*011a*/ 	.short	(.L_41 - .L_40)
	.align		4
.L_40:
        /*011c*/ 	.word	index@(.nv.constant0.matmul_kernel)
        /*0120*/ 	.short	0x0210
        /*0122*/ 	.short	0x0050


	//----- nvinfo : EIATTR_SW_WAR
	.align		4
.L_41:
        /*0124*/ 	.byte	0x04, 0x36
        /*0126*/ 	.short	(.L_43 - .L_42)
.L_42:
        /*0128*/ 	.word	0x00000008
.L_43:


//--------------------- .nv.callgraph             --------------------------
	.section	.nv.callgraph,"",@"SHT_CUDA_CALLGRAPH"
	.align	4
	.sectionentsize	8
	.align		4
        /*0000*/ 	.word	0x00000000
	.align		4
        /*0004*/ 	.word	0xffffffff
	.align		4
        /*0008*/ 	.word	0x00000000
	.align		4
        /*000c*/ 	.word	0xfffffffe
	.align		4
        /*0010*/ 	.word	0x00000000
	.align		4
        /*0014*/ 	.word	0xfffffffd
	.align		4
        /*0018*/ 	.word	0x00000000
	.align		4
        /*001c*/ 	.word	0xfffffffc


//--------------------- .text.matmul_kernel       --------------------------
	.section	.text.matmul_kernel,"ax",@progbits
	.align	128
        .global         matmul_kernel
        .type           matmul_kernel,@function
        .size           matmul_kernel,(.L_x_4 - matmul_kernel)
        .other          matmul_kernel,@"STO_CUDA_ENTRY STV_DEFAULT"
matmul_kernel:
.text.matmul_kernel:
[----:B------:R-:W-:Y:S08]  /*0000*/  LDC R1, c[0x0][0x28] ;  /* 0x00000a00ff017b82 */ /* 0x000ff00000000800 */
[----:B------:R-:W0:Y:S01]  /*0010*/  LDC.64 R48, c[0x0][0x228] ;  /* 0x00008a00ff307b82 */ /* 0x000e220000000a00 */
[----:B------:R-:W1:Y:S01]  /*0020*/  S2R R5, SR_CTAID.X ;  /* 0x0000000000057919 */ /* 0x000e620000002500 */
[----:B------:R-:W-:Y:S01]  /*0030*/  ULDC.64 UR8, c[0x0][0x208] ;  /* 0x0000820000087ab9 */ /* 0x000fe20000000a00 */
[----:B------:R-:W-:Y:S01]  /*0040*/  ULDC UR7, c[0x0][0x230] ;  /* 0x00008c0000077ab9 */ /* 0x000fe20000000800 */
[----:B------:R-:W2:Y:S04]  /*0050*/  S2R R42, SR_TID.X ;  /* 0x00000000002a7919 */ /* 0x000ea80000002100 */
[----:B------:R-:W3:Y:S01]  /*0060*/  LDC R206, c[0x0][0x230] ;  /* 0x00008c00ffce7b82 */ /* 0x000ee20000000800 */
[----:B0-----:R-:W-:-:S05]  /*0070*/  VIADD R0, R49, 0xff ;  /* 0x000000ff31007836 */ /* 0x001fca0000000000 */
[----:B------:R-:W-:Y:S01]  /*0080*/  SHF.R.S32.HI R3, RZ, 0x1f, R0 ;  /* 0x0000001fff037819 */ /* 0x000fe20000011400 */
[----:B---3--:R-:W-:-:S03]  /*0090*/  VIADD R206, R206, 0x1f ;  /* 0x0000001fcece7836 */ /* 0x008fc60000000000 */
[----:B------:R-:W-:Y:S02]  /*00a0*/  LEA.HI R3, R3, R0, RZ, 0x8 ;  /* 0x0000000003037211 */ /* 0x000fe400078f40ff */
[----:B-1----:R-:W-:Y:S02]  /*00b0*/  IABS R8, R5 ;  /* 0x0000000500087213 */ /* 0x002fe40000000000 */
[----:B------:R-:W-:Y:S02]  /*00c0*/  SHF.R.S32.HI R3, RZ, 0x8, R3 ;  /* 0x00000008ff037819 */ /* 0x000fe40000011403 */
[C---:B--2---:R-:W-:Y:S02]  /*00d0*/  LOP3.LUT R44, R42.reuse, 0x60, RZ, 0xc0, !PT ;  /* 0x000000602a2c7812 */ /* 0x044fe400078ec0ff */
[----:B------:R-:W-:Y:S01]  /*00e0*/  LOP3.LUT R40, R42, 0x1f, RZ, 0xc0, !PT ;  /* 0x0000001f2a287812 */ /* 0x000fe200078ec0ff */
[----:B------:R-:W-:-:S05]  /*00f0*/  IMAD.SHL.U32 R4, R3, 0x8, RZ ;  /* 0x0000000803047824 */ /* 0x000fca00078e00ff */
[-C--:B------:R-:W-:Y:S02]  /*0100*/  IABS R7, R4.reuse ;  /* 0x0000000400077213 */ /* 0x080fe40000000000 */
[----:B------:R-:W-:Y:S02]  /*0110*/  IABS R10, R4 ;  /* 0x00000004000a7213 */ /* 0x000fe40000000000 */
[----:B------:R-:W0:Y:S08]  /*0120*/  I2F.RP R0, R7 ;  /* 0x0000000700007306 */ /* 0x000e300000209400 */
[----:B0-----:R-:W0:Y:S02]  /*0130*/  MUFU.RCP R0, R0 ;  /* 0x0000000000007308 */ /* 0x001e240000001000 */
[----:B0-----:R-:W-:-:S02]  /*0140*/  VIADD R2, R0, 0xffffffe ;  /* 0x0ffffffe00027836 */ /* 0x001fc40000000000 */
[----:B------:R-:W-:-:S04]  /*0150*/  IMAD.MOV R0, RZ, RZ, -R10 ;  /* 0x000000ffff007224 */ /* 0x000fc800078e0a0a */
[----:B------:R0:W1:Y:S02]  /*0160*/  F2I.FTZ.U32.TRUNC.NTZ R3, R2 ;  /* 0x0000000200037305 */ /* 0x000064000021f000 */
[----:B0-----:R-:W-:Y:S02]  /*0170*/  IMAD.MOV.U32 R2, RZ, RZ, RZ ;  /* 0x000000ffff027224 */ /* 0x001fe400078e00ff */
[----:B-1----:R-:W-:-:S04]  /*0180*/  IMAD.MOV R6, RZ, RZ, -R3 ;  /* 0x000000ffff067224 */ /* 0x002fc800078e0a03 */
[----:B------:R-:W-:Y:S02]  /*0190*/  IMAD R9, R6, R7, RZ ;  /* 0x0000000706097224 */ /* 0x000fe400078e02ff */
[----:B------:R-:W-:Y:S02]  /*01a0*/  IMAD.MOV.U32 R6, RZ, RZ, R8 ;  /* 0x000000ffff067224 */ /* 0x000fe400078e0008 */
[----:B------:R-:W-:-:S06]  /*01b0*/  IMAD.HI.U32 R3, R3, R9, R2 ;  /* 0x0000000903037227 */ /* 0x000fcc00078e0002 */
[----:B------:R-:W-:-:S04]  /*01c0*/  IMAD.HI.U32 R3, R3, R6, RZ ;  /* 0x0000000603037227 */ /* 0x000fc800078e00ff */
[----:B------:R-:W-:-:S05]  /*01d0*/  IMAD R0, R3, R0, R6 ;  /* 0x0000000003007224 */ /* 0x000fca00078e0206 */
[----:B------:R-:W-:-:S13]  /*01e0*/  ISETP.GT.U32.AND P1, PT, R7, R0, PT ;  /* 0x000000000700720c */ /* 0x000fda0003f24070 */
[----:B------:R-:W-:Y:S02]  /*01f0*/  @!P1 IMAD.IADD R0, R0, 0x1, -R7 ;  /* 0x0000000100009824 */ /* 0x000fe400078e0a07 */
[----:B------:R-:W-:Y:S01]  /*0200*/  @!P1 VIADD R3, R3, 0x1 ;  /* 0x0000000103039836 */ /* 0x000fe20000000000 */
[----:B------:R-:W-:Y:S02]  /*0210*/  ISETP.NE.AND P1, PT, R4, RZ, PT ;  /* 0x000000ff0400720c */ /* 0x000fe40003f25270 */
[----:B------:R-:W-:Y:S02]  /*0220*/  ISETP.GE.U32.AND P0, PT, R0, R7, PT ;  /* 0x000000070000720c */ /* 0x000fe40003f06070 */
[----:B------:R-:W-:-:S04]  /*0230*/  LOP3.LUT R0, R5, R4, RZ, 0x3c, !PT ;  /* 0x0000000405007212 */ /* 0x000fc800078e3cff */
[----:B------:R-:W-:Y:S01]  /*0240*/  ISETP.GE.AND P2, PT, R0, RZ, PT ;  /* 0x000000ff0000720c */ /* 0x000fe20003f46270 */
[----:B------:R-:W-:-:S06]  /*0250*/  VIADD R0, R48, 0xf ;  /* 0x0000000f30007836 */ /* 0x000fcc0000000000 */
[----:B------:R-:W-:-:S05]  /*0260*/  @P0 IADD3 R3, R3, 0x1, RZ ;  /* 0x0000000103030810 */ /* 0x000fca0007ffe0ff */
[----:B------:R-:W-:Y:S01]  /*0270*/  IMAD.MOV.U32 R2, RZ, RZ, R3 ;  /* 0x000000ffff027224 */ /* 0x000fe200078e0003 */
[----:B------:R-:W-:-:S03]  /*0280*/  SHF.R.S32.HI R3, RZ, 0x1f, R0 ;  /* 0x0000001fff037819 */ /* 0x000fc60000011400 */
[----:B------:R-:W-:Y:S01]  /*0290*/  @!P2 IMAD.MOV R2, RZ, RZ, -R2 ;  /* 0x000000ffff02a224 */ /* 0x000fe200078e0a02 */
[----:B------:R-:W-:Y:S02]  /*02a0*/  @!P1 LOP3.LUT R2, RZ, R4, RZ, 0x33, !PT ;  /* 0x00000004ff029212 */ /* 0x000fe400078e33ff */
[----:B------:R-:W-:-:S03]  /*02b0*/  LEA.HI R3, R3, R0, RZ, 0x4 ;  /* 0x0000000003037211 */ /* 0x000fc600078f20ff */
[----:B------:R-:W-:Y:S02]  /*02c0*/  IMAD.SHL.U32 R193, R2, 0x8, RZ ;  /* 0x0000000802c17824 */ /* 0x000fe400078e00ff */
[----:B------:R-:W-:-:S03]  /*02d0*/  IMAD.MOV R2, RZ, RZ, -R2 ;  /* 0x000000ffff027224 */ /* 0x000fc600078e0a02 */
[----:B------:R-:W-:Y:S01]  /*02e0*/  LEA.HI.SX32 R3, R3, -R193, 0x1c ;  /* 0x800000c103037211 */ /* 0x000fe200078fe2ff */
[----:B------:R-:W-:-:S03]  /*02f0*/  IMAD R4, R4, R2, R5 ;  /* 0x0000000204047224 */ /* 0x000fc600078e0205 */
[----:B------:R-:W-:Y:S02]  /*0300*/  VIMNMX R11, R3, 0x8, PT ;  /* 0x00000008030b7848 */ /* 0x000fe40003fe0100 */
[----:B------:R-:W-:Y:S02]  /*0310*/  IABS R9, R4 ;  /* 0x0000000400097213 */ /* 0x000fe40000000000 */
[----:B------:R-:W-:-:S04]  /*0320*/  IABS R7, R11 ;  /* 0x0000000b00077213 */ /* 0x000fc80000000000 */
[----:B------:R-:W0:Y:S08]  /*0330*/  I2F.RP R0, R7 ;  /* 0x0000000700007306 */ /* 0x000e300000209400 */
[----:B0-----:R-:W0:Y:S02]  /*0340*/  MUFU.RCP R0, R0 ;  /* 0x0000000000007308 */ /* 0x001e240000001000 */
[----:B0-----:R-:W-:-:S06]  /*0350*/  VIADD R3, R0, 0xffffffe ;  /* 0x0ffffffe00037836 */ /* 0x001fcc0000000000 */
[----:B------:R-:W0:Y:S02]  /*0360*/  F2I.FTZ.U32.TRUNC.NTZ R3, R3 ;  /* 0x0000000300037305 */ /* 0x000e24000021f000 */
[----:B0-----:R-:W-:-:S04]  /*0370*/  IMAD.MOV R6, RZ, RZ, -R3 ;  /* 0x000000ffff067224 */ /* 0x001fc800078e0a03 */
[----:B------:R-:W-:Y:S01]  /*0380*/  IMAD.MOV.U32 R2, RZ, RZ, R6 ;  /* 0x000000ffff027224 */ /* 0x000fe200078e0006 */
[----:B------:R-:W-:-:S03]  /*0390*/  IABS R6, R11 ;  /* 0x0000000b00067213 */ /* 0x000fc60000000000 */
[----:B------:R-:W-:Y:S01]  /*03a0*/  IMAD R5, R2, R7, RZ ;  /* 0x0000000702057224 */ /* 0x000fe200078e02ff */
[----:B------:R-:W-:Y:S01]  /*03b0*/  IADD3 R0, RZ, -R6, RZ ;  /* 0x80000006ff007210 */ /* 0x000fe20007ffe0ff */
[----:B------:R-:W-:-:S04]  /*03c0*/  IMAD.MOV.U32 R2, RZ, RZ, RZ ;  /* 0x000000ffff027224 */ /* 0x000fc800078e00ff */
[----:B------:R-:W-:Y:S01]  /*03d0*/  IMAD.HI.U32 R2, R3, R5, R2 ;  /* 0x0000000503027227 */ /* 0x000fe200078e0002 */
[----:B------:R-:W-:-:S05]  /*03e0*/  SHF.R.U32.HI R3, RZ, 0x4, R42 ;  /* 0x00000004ff037819 */ /* 0x000fca000001162a */
        /* <DEDUP_REMOVED lines=8> */
[----:B------:R-:W-:-:S07]  /*0470*/  ISETP.GE.AND P2, PT, R0, RZ, PT ;  /* 0x000000ff0000720c */ /* 0x000fce0003f46270 */
[----:B------:R-:W-:Y:S01]  /*0480*/  @P0 VIADD R2, R2, 0x1 ;  /* 0x0000000102020836 */ /* 0x000fe20000000000 */
[----:B------:R-:W-:-:S03]  /*0490*/  ISETP.GT.AND P0, PT, R206, 0x1f, PT ;  /* 0x0000001fce00780c */ /* 0x000fc60003f04270 */
[----:B------:R-:W-:Y:S01]  /*04a0*/  IMAD.MOV.U32 R191, RZ, RZ, R2 ;  /* 0x000000ffffbf7224 */ /* 0x000fe200078e0002 */
[----:B------:R-:W-:-:S03]  /*04b0*/  LOP3.LUT R2, R42, 0xf, RZ, 0xc0, !PT ;  /* 0x0000000f2a027812 */ /* 0x000fc600078ec0ff */
[----:B------:R-:W-:Y:S01]  /*04c0*/  @!P2 IMAD.MOV R191, RZ, RZ, -R191 ;  /* 0x000000ffffbfa224 */ /* 0x000fe200078e0abf */
[----:B------:R-:W-:-:S05]  /*04d0*/  @!P1 LOP3.LUT R191, RZ, R11, RZ, 0x33, !PT ;  /* 0x0000000bffbf9212 */ /* 0x000fca00078e33ff */
[----:B------:R-:W-:Y:S01]  /*04e0*/  IMAD.MOV R0, RZ, RZ, -R191 ;  /* 0x000000ffff007224 */ /* 0x000fe200078e0abf */
[----:B------:R-:W-:-:S03]  /*04f0*/  SHF.L.U32 R191, R191, 0x8, RZ ;  /* 0x00000008bfbf7819 */ /* 0x000fc600000006ff */
[----:B------:R-:W-:-:S04]  /*0500*/  IMAD R0, R11, R0, R4 ;  /* 0x000000000b007224 */ /* 0x000fc800078e0204 */
[----:B------:R-:W-:Y:S01]  /*0510*/  IMAD.IADD R193, R193, 0x1, R0 ;  /* 0x00000001c1c17824 */ /* 0x000fe200078e0200 */
[----:B------:R-:W-:-:S03]  /*0520*/  SGXT.U32 R0, R3, 0x3 ;  /* 0x000000030300781a */ /* 0x000fc60000000000 */
[----:B------:R-:W-:Y:S01]  /*0530*/  IMAD R193, R193, 0x10, R2 ;  /* 0x00000010c1c17824 */ /* 0x000fe200078e0202 */
[C---:B------:R-:W-:Y:S02]  /*0540*/  LOP3.LUT R4, R0.reuse, 0x8, RZ, 0xfc, !PT ;  /* 0x0000000800047812 */ /* 0x040fe400078efcff */
[C---:B------:R-:W-:Y:S02]  /*0550*/  LOP3.LUT R3, R0.reuse, 0x10, RZ, 0xfc, !PT ;  /* 0x0000001000037812 */ /* 0x040fe400078efcff */
[----:B------:R-:W-:Y:S01]  /*0560*/  LOP3.LUT R2, R0, 0x18, RZ, 0xfc, !PT ;  /* 0x0000001800027812 */ /* 0x000fe200078efcff */
[----:B------:R-:W-:Y:S06]  /*0570*/  @P0 BRA `(.L_x_0) ;  /* 0x0000000000300947 */ /* 0x000fec0003800000 */
[----:B------:R-:W-:Y:S01]  /*0580*/  IMAD.SHL.U32 R42, R42, 0x20, RZ ;  /* 0x000000202a2a7824 */ /* 0x000fe200078e00ff */
[----:B------:R-:W-:Y:S01]  /*0590*/  CS2R R104, SRZ ;  /* 0x0000000000687805 */ /* 0x000fe2000001ff00 */
[----:B------:R-:W-:Y:S01]  /*05a0*/  IMAD.SHL.U32 R201, R44, 0x10, RZ ;  /* 0x000000102cc97824 */ /* 0x000fe200078e00ff */
[----:B------:R-:W-:Y:S02]  /*05b0*/  CS2R R106, SRZ ;  /* 0x00000000006a7805 */ /* 0x000fe4000001ff00 */
[----:B------:R-:W-:Y:S02]  /*05c0*/  CS2R R12, SRZ ;  /* 0x00000000000c7805 */ /* 0x000fe4000001ff00 */
[----:B------:R-:W-:Y:S02]  /*05d0*/  CS2R R14, SRZ ;  /* 0x00000000000e7805 */ /* 0x000fe4000001ff00 */
[----:B------:R-:W-:Y:S02]  /*05e0*/  CS2R R8, SRZ ;  /* 0x0000000000087805 */ /* 0x000fe4000001ff00 */
[----:B------:R-:W-:-:S02]  /*05f0*/  CS2R R10, SRZ ;  /* 0x00000000000a7805 */ /* 0x000fc4000001ff00 */
[----:B------:R-:W-:Y:S02]  /*0600*/  CS2R R4, SRZ ;  /* 0x0000000000047805 */ /* 0x000fe4000001ff00 */
[----:B------:R-:W-:Y:S02]  /*0610*/  CS2R R6, SRZ ;  /* 0x0000000000067805 */ /* 0x000fe4000001ff00 */
[----:B------:R-:W-:Y:S01]  /*0620*/  LOP3.LUT R202, R42, 0x60, RZ, 0xc0, !PT ;  /* 0x000000602aca7812 */ /* 0x000fe200078ec0ff */
[----:B------:R-:W-:Y:S06]  /*0630*/  BRA `(.L_x_1) ;  /* 0x00000070001c7947 */ /* 0x000fec0003800000 */
.L_x_0:
[----:B------:R-:W-:Y:S01]  /*0640*/  IABS R16, R48 ;  /* 0x0000003000107213 */ /* 0x000fe20000000000 */
[----:B------:R-:W0:Y:S01]  /*0650*/  LDC.64 R200, c[0x0][0x218] ;  /* 0x00008600ffc87b82 */ /* 0x000e220000000a00 */
[----:B------:R-:W-:Y:S01]  /*0660*/  IABS R5, R49 ;  /* 0x0000003100057213 */ /* 0x000fe20000000000 */
[----:B------:R-:W-:Y:S01]  /*0670*/  ULDC.64 UR4, c[0x0][0x210] ;  /* 0x0000840000047ab9 */ /* 0x000fe20000000a00 */
[----:B------:R-:W1:Y:S01]  /*0680*/  I2F.RP R11, R16 ;  /* 0x00000010000b7306 */ /* 0x000e620000209400 */
[----:B------:R-:W-:Y:S01]  /*0690*/  IABS R41, R193 ;  /* 0x000000c100297213 */ /* 0x000fe20000000000 */
[----:B------:R-:W-:Y:S01]  /*06a0*/  IMAD.SHL.U32 R42, R42, 0x20, RZ ;  /* 0x000000202a2a7824 */ /* 0x000fe200078e00ff */
[----:B------:R-:W-:Y:S02]  /*06b0*/  CS2R R108, SRZ ;  /* 0x00000000006c7805 */ /* 0x000fe4000001ff00 */
[----:B------:R-:W-:Y:S02]  /*06c0*/  CS2R R110, SRZ ;  /* 0x00000000006e7805 */ /* 0x000fe4000001ff00 */
[----:B------:R-:W-:-:S02]  /*06d0*/  CS2R R104, SRZ ;  /* 0x0000000000687805 */ /* 0x000fc4000001ff00 */
[----:B------:R-:W-:Y:S02]  /*06e0*/  CS2R R106, SRZ ;  /* 0x00000000006a7805 */ /* 0x000fe4000001ff00 */
[----:B------:R-:W-:Y:S01]  /*06f0*/  LOP3.LUT R202, R42, 0x60, RZ, 0xc0, !PT ;  /* 0x000000602aca7812 */ /* 0x000fe200078ec0ff */
[----:B------:R-:W2:Y:S08]  /*0700*/  I2F.RP R10, R5 ;  /* 0x00000005000a7306 */ /* 0x000eb00000209400 */
[----:B-1----:R-:W1:Y:S08]  /*0710*/  MUFU.RCP R11, R11 ;  /* 0x0000000b000b7308 */ /* 0x002e700000001000 */
[----:B--2---:R-:W2:Y:S01]  /*0720*/  MUFU.RCP R10, R10 ;  /* 0x0000000a000a7308 */ /* 0x004ea20000001000 */
[----:B-1----:R-:W-:-:S07]  /*0730*/  VIADD R6, R11, 0xffffffe ;  /* 0x0ffffffe0b067836 */ /* 0x002fce0000000000 */
[----:B------:R1:W3:Y:S01]  /*0740*/  F2I.FTZ.U32.TRUNC.NTZ R7, R6 ;  /* 0x0000000600077305 */ /* 0x0002e2000021f000 */
[----:B--2---:R-:W-:-:S07]  /*0750*/  VIADD R8, R10, 0xffffffe ;  /* 0x0ffffffe0a087836 */ /* 0x004fce0000000000 */
[----:B------:R-:W2:Y:S01]  /*0760*/  F2I.FTZ.U32.TRUNC.NTZ R9, R8 ;  /* 0x0000000800097305 */ /* 0x000ea2000021f000 */
[----:B-1----:R-:W-:Y:S02]  /*0770*/  IMAD.MOV.U32 R6, RZ, RZ, RZ ;  /* 0x000000ffff067224 */ /* 0x002fe400078e00ff */
[----:B---3--:R-:W-:-:S04]  /*0780*/  IMAD.MOV R13, RZ, RZ, -R7 ;  /* 0x000000ffff0d7224 */ /* 0x008fc800078e0a07 */
[----:B------:R-:W-:-:S04]  /*0790*/  IMAD R13, R13, R16, RZ ;  /* 0x000000100d0d7224 */ /* 0x000fc800078e02ff */
[----:B------:R-:W-:Y:S01]  /*07a0*/  IMAD.HI.U32 R7, R7, R13, R6 ;  /* 0x0000000d07077227 */ /* 0x000fe200078e0006 */
[----:B------:R-:W-:-:S03]  /*07b0*/  LEA.HI R6, R44, R191, RZ, 0x1b ;  /* 0x000000bf2c067211 */ /* 0x000fc600078fd8ff */
[----:B--2---:R-:W-:Y:S01]  /*07c0*/  IMAD.MOV R10, RZ, RZ, -R9 ;  /* 0x000000ffff0a7224 */ /* 0x004fe200078e0a09 */
[C---:B------:R-:W-:Y:S01]  /*07d0*/  IADD3 R15, R6.reuse, 0xf8, RZ ;  /* 0x000000f8060f7810 */ /* 0x040fe20007ffe0ff */
[----:B------:R-:W-:Y:S01]  /*07e0*/  IMAD.HI.U32 R7, R7, R41, RZ ;  /* 0x0000002907077227 */ /* 0x000fe200078e00ff */
[C---:B------:R-:W-:Y:S02]  /*07f0*/  IADD3 R29, R6.reuse, 0xb8, RZ ;  /* 0x000000b8061d7810 */ /* 0x040fe40007ffe0ff */
[----:B------:R-:W-:Y:S01]  /*0800*/  IABS R12, R15 ;  /* 0x0000000f000c7213 */ /* 0x000fe20000000000 */
[----:B------:R-:W-:Y:S01]  /*0810*/  IMAD.MOV R8, RZ, RZ, -R7 ;  /* 0x000000ffff087224 */ /* 0x000fe200078e0a07 */
[----:B------:R-:W-:Y:S01]  /*0820*/  IABS R30, R29 ;  /* 0x0000001d001e7213 */ /* 0x000fe20000000000 */
[C---:B------:R-:W-:Y:S01]  /*0830*/  VIADD R13, R6.reuse, 0xfc ;  /* 0x000000fc060d7836 */ /* 0x040fe20000000000 */
[----:B------:R-:W-:Y:S01]  /*0840*/  IADD3 R55, R6, 0x70, RZ ;  /* 0x0000007006377810 */ /* 0x000fe20007ffe0ff */
[----:B------:R-:W-:Y:S01]  /*0850*/  IMAD R41, R16, R8, R41 ;  /* 0x0000000810297224 */ /* 0x000fe200078e0229 */
[----:B------:R-:W-:Y:S01]  /*0860*/  IABS R102, R6 ;  /* 0x0000000600667213 */ /* 0x000fe20000000000 */
[----:B------:R-:W-:Y:S01]  /*0870*/  IMAD R7, R10, R5, RZ ;  /* 0x000000050a077224 */ /* 0x000fe200078e02ff */
[----:B------:R-:W-:Y:S01]  /*0880*/  IABS R10, R13 ;  /* 0x0000000d000a7213 */ /* 0x000fe20000000000 */
[----:B------:R-:W-:Y:S01]  /*0890*/  IMAD.MOV.U32 R8, RZ, RZ, RZ ;  /* 0x000000ffff087224 */ /* 0x000fe200078e00ff */
[----:B------:R-:W-:Y:S01]  /*08a0*/  ISETP.GE.AND P4, PT, R13, RZ, PT ;  /* 0x000000ff0d00720c */ /* 0x000fe20003f86270 */
[----:B------:R-:W-:Y:S01]  /*08b0*/  VIADD R17, R6, 0xf4 ;  /* 0x000000f406117836 */ /* 0x000fe20000000000 */
[----:B------:R-:W-:Y:S01]  /*08c0*/  ISETP.GT.U32.AND P0, PT, R16, R41, PT ;  /* 0x000000291000720c */ /* 0x000fe20003f04070 */
[----:B------:R-:W-:Y:S01]  /*08d0*/  IMAD.HI.U32 R7, R9, R7, R8 ;  /* 0x0000000709077227 */ /* 0x000fe200078e0008 */
[----:B------:R-:W-:-:S02]  /*08e0*/  IABS R54, R55 ;  /* 0x0000003700367213 */ /* 0x000fc40000000000 */
[----:B------:R-:W-:Y:S01]  /*08f0*/  IABS R14, R17 ;  /* 0x00000011000e7213 */ /* 0x000fe20000000000 */
[----:B------:R-:W-:Y:S02]  /*0900*/  VIADD R18, R6, 0xf0 ;  /* 0x000000f006127836 */ /* 0x000fe40000000000 */
[----:B------:R-:W-:-:S04]  /*0910*/  IMAD.HI.U32 R8, R7, R10, RZ ;  /* 0x0000000a07087227 */ /* 0x000fc800078e00ff */
[----:B------:R-:W-:Y:S02]  /*0920*/  IMAD.MOV R8, RZ, RZ, -R8 ;  /* 0x000000ffff087224 */ /* 0x000fe400078e0a08 */
[----:B------:R-:W-:-:S04]  /*0930*/  IMAD.HI.U32 R9, R7, R12, RZ ;  /* 0x0000000c07097227 */ /* 0x000fc800078e00ff */
[----:B------:R-:W-:Y:S02]  /*0940*/  IMAD R11, R5, R8, R10 ;  /* 0x00000008050b7224 */ /* 0x000fe400078e020a */
[----:B------:R-:W-:Y:S02]  /*0950*/  IMAD.MOV R9, RZ, RZ, -R9 ;  /* 0x000000ffff097224 */ /* 0x000fe400078e0a09 */
[----:B------:R-:W-:Y:S01]  /*0960*/  IMAD.HI.U32 R8, R7, R14, RZ ;  /* 0x0000000e07087227 */ /* 0x000fe200078e00ff */
[----:B------:R-:W-:-:S03]  /*0970*/  ISETP.GT.U32.AND P1, PT, R5, R11, PT ;  /* 0x0000000b0500720c */ /* 0x000fc60003f24070 */
[C---:B------:R-:W-:Y:S01]  /*0980*/  IMAD R10, R5.reuse, R9, R12 ;  /* 0x00000009050a7224 */ /* 0x040fe200078e020c */
[----:B------:R-:W-:Y:S01]  /*0990*/  IABS R12, R18 ;  /* 0x00000012000c7213 */ /* 0x000fe20000000000 */
[----:B------:R-:W-:Y:S02]  /*09a0*/  IMAD.MOV R8, RZ, RZ, -R8 ;  /* 0x000000ffff087224 */ /* 0x000fe400078e0a08 */
[----:B------:R-:W-:Y:S01]  /*09b0*/  VIADD R13, R6, 0xec ;  /* 0x000000ec060d7836 */ /* 0x000fe20000000000 */
[----:B------:R-:W-:Y:S01]  /*09c0*/  ISETP.GT.U32.AND P3, PT, R5, R10, PT ;  /* 0x0000000a0500720c */ /* 0x000fe20003f64070 */
[----:B------:R-:W-:-:S04]  /*09d0*/  IMAD.HI.U32 R9, R7, R12, RZ ;  /* 0x0000000c07097227 */ /* 0x000fc800078e00ff */
[----:B------:R-:W-:Y:S01]  /*09e0*/  @!P1 IADD3 R11, R11, -R5, RZ ;  /* 0x800000050b0b9210 */ /* 0x000fe20007ffe0ff */
[C---:B------:R-:W-:Y:S01]  /*09f0*/  IMAD R8, R5.reuse, R8, R14 ;  /* 0x0000000805087224 */ /* 0x040fe200078e020e */
[----:B------:R-:W-:Y:S01]  /*0a00*/  IABS R14, R13 ;  /* 0x0000000d000e7213 */ /* 0x000fe20000000000 */
[----:B------:R-:W-:Y:S01]  /*0a10*/  IMAD.MOV R9, RZ, RZ, -R9 ;  /* 0x000000ffff097224 */ /* 0x000fe200078e0a09 */
[----:B------:R-:W-:Y:S01]  /*0a20*/  ISETP.GT.U32.AND P6, PT, R5, R11, PT ;  /* 0x0000000b0500720c */ /* 0x000fe20003fc4070 */
[----:B------:R-:W-:Y:S01]  /*0a30*/  @!P0 IMAD.IADD R41, R41, 0x1, -R16 ;  /* 0x0000000129298824 */ /* 0x000fe200078e0a10 */
[C---:B------:R-:W-:Y:S01]  /*0a40*/  ISETP.GT.U32.AND P1, PT, R5.reuse, R8, PT ;  /* 0x000000080500720c */ /* 0x040fe20003f24070 */
[----:B------:R-:W-:Y:S01]  /*0a50*/  IMAD R9, R5, R9, R12 ;  /* 0x0000000905097224 */ /* 0x000fe200078e020c */
[----:B------:R-:W-:Y:S01]  /*0a60*/  ISETP.GE.AND P0, PT, R193, RZ, PT ;  /* 0x000000ffc100720c */ /* 0x000fe20003f06270 */
[----:B------:R-:W-:Y:S01]  /*0a70*/  @!P3 IMAD.IADD R10, R10, 0x1, -R5 ;  /* 0x000000010a0ab824 */ /* 0x000fe200078e0a05 */
[----:B------:R-:W-:Y:S01]  /*0a80*/  ISETP.GE.AND P3, PT, R17, RZ, PT ;  /* 0x000000ff1100720c */ /* 0x000fe20003f66270 */
[----:B------:R-:W-:Y:S01]  /*0a90*/  IMAD.HI.U32 R12, R7, R14, RZ ;  /* 0x0000000e070c7227 */ /* 0x000fe200078e00ff */
[----:B------:R-:W-:-:S02]  /*0aa0*/  ISETP.GT.U32.AND P2, PT, R16, R41, PT ;  /* 0x000000291000720c */ /* 0x000fc40003f44070 */
[----:B------:R-:W-:Y:S01]  /*0ab0*/  ISETP.GT.U32.AND P5, PT, R5, R10, PT ;  /* 0x0000000a0500720c */ /* 0x000fe20003fa4070 */
[----:B------:R-:W-:Y:S02]  /*0ac0*/  VIADD R17, R6, 0xe8 ;  /* 0x000000e806117836 */ /* 0x000fe40000000000 */
[--C-:B------:R-:W-:Y:S01]  /*0ad0*/  @!P6 IMAD.IADD R11, R11, 0x1, -R5.reuse ;  /* 0x000000010b0be824 */ /* 0x100fe200078e0a05 */
[C---:B------:R-:W-:Y:S01]  /*0ae0*/  ISETP.GT.U32.AND P6, PT, R5.reuse, R9, PT ;  /* 0x000000090500720c */ /* 0x040fe20003fc4070 */
[----:B------:R-:W-:Y:S02]  /*0af0*/  IMAD.MOV R12, RZ, RZ, -R12 ;  /* 0x000000ffff0c7224 */ /* 0x000fe400078e0a0c */
[--C-:B------:R-:W-:Y:S02]  /*0b00*/  @!P1 IMAD.IADD R8, R8, 0x1, -R5.reuse ;  /* 0x0000000108089824 */ /* 0x100fe400078e0a05 */
[----:B------:R-:W-:Y:S02]  /*0b10*/  IMAD R12, R5, R12, R14 ;  /* 0x0000000c050c7224 */ /* 0x000fe400078e020e */
[----:B------:R-:W-:Y:S01]  /*0b20*/  @!P2 IMAD.IADD R41, R41, 0x1, -R16 ;  /* 0x000000012929a824 */ /* 0x000fe200078e0a10 */
[----:B------:R-:W-:Y:S01]  /*0b30*/  ISETP.GT.U32.AND P1, PT, R5, R8, PT ;  /* 0x000000080500720c */ /* 0x000fe20003f24070 */
[--C-:B------:R-:W-:Y:S01]  /*0b40*/  @!P5 IMAD.IADD R10, R10, 0x1, -R5.reuse ;  /* 0x000000010a0ad824 */ /* 0x100fe200078e0a05 */
[----:B------:R-:W-:Y:S01]  /*0b50*/  ISETP.GE.AND P5, PT, R13, RZ, PT ;  /* 0x000000ff0d00720c */ /* 0x000fe20003fa6270 */
[----:B------:R-:W-:Y:S01]  /*0b60*/  VIADD R23, R6, 0xdc ;  /* 0x000000dc06177836 */ /* 0x000fe20000000000 */
[----:B------:R-:W-:Y:S01]  /*0b70*/  IABS R13, R17 ;  /* 0x00000011000d7213 */ /* 0x000fe20000000000 */
[----:B------:R-:W-:Y:S01]  /*0b80*/  @!P6 IMAD.IADD R9, R9, 0x1, -R5 ;  /* 0x000000010909e824 */ /* 0x000fe200078e0a05 */
[----:B------:R-:W-:Y:S01]  /*0b90*/  ISETP.NE.AND P2, PT, R48, RZ, PT ;  /* 0x000000ff3000720c */ /* 0x000fe20003f45270 */
[C---:B------:R-:W-:Y:S01]  /*0ba0*/  VIADD R19, R6.reuse, 0xe4 ;  /* 0x000000e406137836 */ /* 0x040fe20000000000 */
[----:B------:R-:W-:Y:S01]  /*0bb0*/  MOV R14, R13 ;  /* 0x0000000d000e7202 */ /* 0x000fe20000000f00 */
[----:B------:R-:W-:Y:S01]  /*0bc0*/  @!P0 IMAD.MOV R41, RZ, RZ, -R41 ;  /* 0x000000ffff298224 */ /* 0x000fe200078e0a29 */
[----:B------:R-:W-:Y:S01]  /*0bd0*/  ISETP.GT.U32.AND P6, PT, R5, R9, PT ;  /* 0x000000090500720c */ /* 0x000fe20003fc4070 */
[----:B------:R-:W-:Y:S01]  /*0be0*/  VIADD R21, R6, 0xe0 ;  /* 0x000000e006157836 */ /* 0x000fe20000000000 */
[----:B------:R-:W-:Y:S01]  /*0bf0*/  IABS R22, R23 ;  /* 0x0000001700167213 */ /* 0x000fe20000000000 */
[----:B------:R-:W-:Y:S01]  /*0c00*/  IMAD.HI.U32 R13, R7, R14, RZ ;  /* 0x0000000e070d7227 */ /* 0x000fe200078e00ff */
[----:B------:R-:W-:-:S02]  /*0c10*/  ISETP.GE.AND P0, PT, R15, RZ, PT ;  /* 0x000000ff0f00720c */ /* 0x000fc40003f06270 */
[----:B------:R-:W-:Y:S01]  /*0c20*/  IABS R20, R21 ;  /* 0x0000001500147213 */ /* 0x000fe20000000000 */
[----:B------:R-:W-:Y:S02]  /*0c30*/  IMAD.MOV R13, RZ, RZ, -R13 ;  /* 0x000000ffff0d7224 */ /* 0x000fe400078e0a0d */
[--C-:B------:R-:W-:Y:S01]  /*0c40*/  @!P1 IMAD.IADD R8, R8, 0x1, -R5.reuse ;  /* 0x0000000108089824 */ /* 0x100fe200078e0a05 */
[C---:B------:R-:W-:Y:S01]  /*0c50*/  ISETP.GT.U32.AND P1, PT, R5.reuse, R12, PT ;  /* 0x0000000c0500720c */ /* 0x040fe20003f24070 */
[----:B------:R-:W-:Y:S01]  /*0c60*/  IMAD R13, R5, R13, R14 ;  /* 0x0000000d050d7224 */ /* 0x000fe200078e020e */
[----:B------:R-:W-:Y:S01]  /*0c70*/  @!P2 LOP3.LUT R41, RZ, R48, RZ, 0x33, !PT ;  /* 0x00000030ff29a212 */ /* 0x000fe200078e33ff */
[----:B------:R-:W-:Y:S01]  /*0c80*/  @!P6 IMAD.IADD R9, R9, 0x1, -R5 ;  /* 0x000000010909e824 */ /* 0x000fe200078e0a05 */
[----:B------:R-:W-:Y:S01]  /*0c90*/  ISETP.GE.AND P2, PT, R18, RZ, PT ;  /* 0x000000ff1200720c */ /* 0x000fe20003f46270 */
[----:B------:R-:W-:Y:S01]  /*0ca0*/  IMAD.HI.U32 R16, R7, R22, RZ ;  /* 0x0000001607107227 */ /* 0x000fe200078e00ff */
[----:B------:R-:W-:-:S02]  /*0cb0*/  ISETP.GT.U32.AND P6, PT, R5, R13, PT ;  /* 0x0000000d0500720c */ /* 0x000fc40003fc4070 */
[----:B------:R-:W-:Y:S01]  /*0cc0*/  IABS R18, R19 ;  /* 0x0000001300127213 */ /* 0x000fe20000000000 */
[----:B------:R-:W-:Y:S01]  /*0cd0*/  VIADD R24, R6, 0xd8 ;  /* 0x000000d806187836 */ /* 0x000fe20000000000 */
[----:B------:R-:W-:Y:S01]  /*0ce0*/  IADD3 R16, -R16, RZ, RZ ;  /* 0x000000ff10107210 */ /* 0x000fe20007ffe1ff */
[----:B------:R-:W-:-:S04]  /*0cf0*/  IMAD.HI.U32 R15, R7, R20, RZ ;  /* 0x00000014070f7227 */ /* 0x000fc800078e00ff */
[--C-:B------:R-:W-:Y:S01]  /*0d00*/  @!P1 IMAD.IADD R12, R12, 0x1, -R5.reuse ;  /* 0x000000010c0c9824 */ /* 0x100fe200078e0a05 */
[----:B------:R-:W-:Y:S01]  /*0d10*/  ISETP.GE.AND P1, PT, R17, RZ, PT ;  /* 0x000000ff1100720c */ /* 0x000fe20003f26270 */
[----:B------:R-:W-:Y:S02]  /*0d20*/  IMAD R16, R5, R16, R22 ;  /* 0x0000001005107224 */ /* 0x000fe400078e0216 */
[----:B------:R-:W-:Y:S01]  /*0d30*/  @!P6 IMAD.IADD R13, R13, 0x1, -R5 ;  /* 0x000000010d0de824 */ /* 0x000fe200078e0a05 */
[----:B------:R-:W-:Y:S01]  /*0d40*/  ISETP.GT.U32.AND P6, PT, R5, R12, PT ;  /* 0x0000000c0500720c */ /* 0x000fe20003fc4070 */
[----:B------:R-:W-:-:S04]  /*0d50*/  IMAD.HI.U32 R14, R7, R18, RZ ;  /* 0x00000012070e7227 */ /* 0x000fc800078e00ff */
[----:B------:R-:W-:Y:S02]  /*0d60*/  IMAD.MOV R14, RZ, RZ, -R14 ;  /* 0x000000ffff0e7224 */ /* 0x000fe400078e0a0e */
[----:B------:R-:W-:Y:S02]  /*0d70*/  IMAD.MOV R15, RZ, RZ, -R15 ;  /* 0x000000ffff0f7224 */ /* 0x000fe400078e0a0f */
[C---:B------:R-:W-:Y:S01]  /*0d80*/  IMAD R14, R5.reuse, R14, R18 ;  /* 0x0000000e050e7224 */ /* 0x040fe200078e0212 */
[----:B------:R-:W-:Y:S01]  /*0d90*/  IABS R18, R24 ;  /* 0x0000001800127213 */ /* 0x000fe20000000000 */
[----:B------:R-:W-:Y:S01]  /*0da0*/  @!P0 IMAD.MOV R10, RZ, RZ, -R10 ;  /* 0x000000ffff0a8224 */ /* 0x000fe200078e0a0a */
[C---:B------:R-:W-:Y:S01]  /*0db0*/  ISETP.GT.U32.AND P0, PT, R5.reuse, R13, PT ;  /* 0x0000000d0500720c */ /* 0x040fe20003f04070 */
[----:B------:R-:W-:Y:S01]  /*0dc0*/  @!P6 IMAD.IADD R12, R12, 0x1, -R5 ;  /* 0x000000010c0ce824 */ /* 0x000fe200078e0a05 */
[C---:B------:R-:W-:Y:S01]  /*0dd0*/  ISETP.GT.U32.AND P6, PT, R5.reuse, R16, PT ;  /* 0x000000100500720c */ /* 0x040fe20003fc4070 */
[----:B------:R-:W-:-:S02]  /*0de0*/  IMAD R15, R5, R15, R20 ;  /* 0x0000000f050f7224 */ /* 0x000fc400078e0214 */
[----:B------:R-:W-:Y:S01]  /*0df0*/  @!P4 IMAD.MOV R11, RZ, RZ, -R11 ;  /* 0x000000ffff0bc224 */ /* 0x000fe200078e0a0b */
[----:B------:R-:W-:Y:S01]  /*0e00*/  ISETP.GT.U32.AND P4, PT, R5, R14, PT ;  /* 0x0000000e0500720c */ /* 0x000fe20003f84070 */
[----:B------:R-:W-:Y:S02]  /*0e10*/  VIADD R25, R6, 0xd4 ;  /* 0x000000d406197836 */ /* 0x000fe40000000000 */
[----:B------:R-:W-:-:S03]  /*0e20*/  IMAD.HI.U32 R17, R7, R18, RZ ;  /* 0x0000001207117227 */ /* 0x000fc600078e00ff */
[----:B------:R-:W-:Y:S01]  /*0e30*/  IABS R20, R25 ;  /* 0x0000001900147213 */ /* 0x000fe20000000000 */
[----:B------:R-:W-:Y:S01]  /*0e40*/  @!P3 IMAD.MOV R8, RZ, RZ, -R8 ;  /* 0x000000ffff08b224 */ /* 0x000fe200078e0a08 */
[----:B------:R-:W-:Y:S01]  /*0e50*/  ISETP.GT.U32.AND P3, PT, R5, R15, PT ;  /* 0x0000000f0500720c */ /* 0x000fe20003f64070 */
[----:B------:R-:W-:Y:S01]  /*0e60*/  @!P6 IMAD.IADD R16, R16, 0x1, -R5 ;  /* 0x000000011010e824 */ /* 0x000fe200078e0a05 */
[----:B------:R-:W-:Y:S01]  /*0e70*/  @!P0 IADD3 R13, R13, -R5, RZ ;  /* 0x800000050d0d8210 */ /* 0x000fe20007ffe0ff */
[----:B------:R-:W-:Y:S01]  /*0e80*/  IMAD.MOV R17, RZ, RZ, -R17 ;  /* 0x000000ffff117224 */ /* 0x000fe200078e0a11 */
[----:B------:R-:W-:Y:S01]  /*0e90*/  ISETP.GE.AND P0, PT, R21, RZ, PT ;  /* 0x000000ff1500720c */ /* 0x000fe20003f06270 */
[----:B------:R-:W-:Y:S01]  /*0ea0*/  @!P4 IMAD.IADD R14, R14, 0x1, -R5 ;  /* 0x000000010e0ec824 */ /* 0x000fe200078e0a05 */
[C---:B------:R-:W-:Y:S01]  /*0eb0*/  ISETP.GT.U32.AND P6, PT, R5.reuse, R16, PT ;  /* 0x000000100500720c */ /* 0x040fe20003fc4070 */
[----:B------:R-:W-:Y:S01]  /*0ec0*/  IMAD R17, R5, R17, R18 ;  /* 0x0000001105117224 */ /* 0x000fe200078e0212 */
[----:B------:R-:W-:Y:S01]  /*0ed0*/  ISETP.GE.AND P4, PT, R23, RZ, PT ;  /* 0x000000ff1700720c */ /* 0x000fe20003f86270 */
[----:B------:R-:W-:-:S04]  /*0ee0*/  IMAD.HI.U32 R18, R7, R20, RZ ;  /* 0x0000001407127227 */ /* 0x000fc800078e00ff */
[----:B------:R-:W-:Y:S02]  /*0ef0*/  VIADD R21, R6, 0xd0 ;  /* 0x000000d006157836 */ /* 0x000fe40000000000 */
[----:B------:R-:W-:Y:S02]  /*0f00*/  IMAD.MOV R18, RZ, RZ, -R18 ;  /* 0x000000ffff127224 */ /* 0x000fe400078e0a12 */
[----:B------:R-:W-:Y:S01]  /*0f10*/  @!P3 IMAD.IADD R15, R15, 0x1, -R5 ;  /* 0x000000010f0fb824 */ /* 0x000fe200078e0a05 */
[C---:B------:R-:W-:Y:S01]  /*0f20*/  ISETP.GT.U32.AND P3, PT, R5.reuse, R14, PT ;  /* 0x0000000e0500720c */ /* 0x040fe20003f64070 */
[----:B------:R-:W-:Y:S01]  /*0f30*/  @!P1 IMAD.MOV R13, RZ, RZ, -R13 ;  /* 0x000000ffff0d9224 */ /* 0x000fe200078e0a0d */
[----:B------:R-:W-:Y:S01]  /*0f40*/  IABS R22, R21 ;  /* 0x0000001500167213 */ /* 0x000fe20000000000 */
[C---:B------:R-:W-:Y:S01]  /*0f50*/  IMAD R18, R5.reuse, R18, R20 ;  /* 0x0000001205127224 */ /* 0x040fe200078e0214 */
[----:B------:R-:W-:Y:S01]  /*0f60*/  ISETP.GT.U32.AND P1, PT, R5, R17, PT ;  /* 0x000000110500720c */ /* 0x000fe20003f24070 */
[----:B------:R-:W-:Y:S01]  /*0f70*/  @!P2 IMAD.MOV R9, RZ, RZ, -R9 ;  /* 0x000000ffff09a224 */ /* 0x000fe200078e0a09 */
[----:B------:R-:W-:Y:S01]  /*0f80*/  ISETP.GE.AND P2, PT, R19, RZ, PT ;  /* 0x000000ff1300720c */ /* 0x000fe20003f46270 */
[----:B------:R-:W-:Y:S01]  /*0f90*/  @!P6 IMAD.IADD R16, R16, 0x1, -R5 ;  /* 0x000000011010e824 */ /* 0x000fe200078e0a05 */
[C---:B------:R-:W-:Y:S01]  /*0fa0*/  ISETP.GT.U32.AND P6, PT, R5.reuse, R18, PT ;  /* 0x000000120500720c */ /* 0x040fe20003fc4070 */
[----:B------:R-:W-:Y:S01]  /*0fb0*/  @!P5 IMAD.MOV R12, RZ, RZ, -R12 ;  /* 0x000000ffff0cd224 */ /* 0x000fe200078e0a0c */
[----:B------:R-:W-:Y:S01]  /*0fc0*/  ISETP.GT.U32.AND P5, PT, R5, R15, PT ;  /* 0x0000000f0500720c */ /* 0x000fe20003fa4070 */
[----:B------:R-:W-:Y:S01]  /*0fd0*/  IMAD.HI.U32 R19, R7, R22, RZ ;  /* 0x0000001607137227 */ /* 0x000fe200078e00ff */
[----:B------:R-:W-:-:S03]  /*0fe0*/  @!P4 IADD3 R16, -R16, RZ, RZ ;  /* 0x000000ff1010c210 */ /* 0x000fc60007ffe1ff */
[----:B------:R-:W-:Y:S02]  /*0ff0*/  IMAD.MOV R19, RZ, RZ, -R19 ;  /* 0x000000ffff137224 */ /* 0x000fe400078e0a13 */
[--C-:B------:R-:W-:Y:S01]  /*1000*/  @!P3 IMAD.IADD R14, R14, 0x1, -R5.reuse ;  /* 0x000000010e0eb824 */ /* 0x100fe200078e0a05 */
[----:B------:R-:W-:Y:S01]  /*1010*/  ISETP.GE.AND P3, PT, R24, RZ, PT ;  /* 0x000000ff1800720c */ /* 0x000fe20003f66270 */
[--C-:B------:R-:W-:Y:S01]  /*1020*/  @!P1 IMAD.IADD R17, R17, 0x1, -R5.reuse ;  /* 0x0000000111119824 */ /* 0x100fe200078e0a05 */
[----:B------:R-:W-:Y:S01]  /*1030*/  ISETP.GE.AND P1, PT, R21, RZ, PT ;  /* 0x000000ff1500720c */ /* 0x000fe20003f26270 */
[C---:B------:R-:W-:Y:S02]  /*1040*/  IMAD R19, R5.reuse, R19, R22 ;  /* 0x0000001305137224 */ /* 0x040fe400078e0216 */
[----:B------:R-:W-:Y:S01]  /*1050*/  @!P6 IMAD.IADD R18, R18, 0x1, -R5 ;  /* 0x000000011212e824 */ /* 0x000fe200078e0a05 */
[C---:B------:R-:W-:Y:S01]  /*1060*/  ISETP.GT.U32.AND P6, PT, R5.reuse, R17, PT ;  /* 0x000000110500720c */ /* 0x040fe20003fc4070 */
[----:B------:R-:W-:Y:S01]  /*1070*/  @!P2 IMAD.MOV R14, RZ, RZ, -R14 ;  /* 0x000000ffff0ea224 */ /* 0x000fe200078e0a0e */
[----:B------:R-:W-:Y:S01]  /*1080*/  ISETP.GT.U32.AND P2, PT, R5, R19, PT ;  /* 0x000000130500720c */ /* 0x000fe20003f44070 */
[C---:B------:R-:W-:Y:S01]  /*1090*/  VIADD R23, R6.reuse, 0xcc ;  /* 0x000000cc06177836 */ /* 0x040fe20000000000 */
[----:B------:R-:W-:Y:S01]  /*10a0*/  @!P5 IADD3 R15, R15, -R5, RZ ;  /* 0x800000050f0fd210 */ /* 0x000fe20007ffe0ff */
[C---:B------:R-:W-:Y:S01]  /*10b0*/  VIADD R27, R6.reuse, 0xc4 ;  /* 0x000000c4061b7836 */ /* 0x040fe20000000000 */
[----:B------:R-:W-:Y:S01]  /*10c0*/  ISETP.GE.AND P5, PT, R25, RZ, PT ;  /* 0x000000ff1900720c */ /* 0x000fe20003fa6270 */
[C---:B------:R-:W-:Y:S01]  /*10d0*/  VIADD R25, R6.reuse, 0xc8 ;  /* 0x000000c806197836 */ /* 0x040fe20000000000 */
[----:B------:R-:W-:Y:S01]  /*10e0*/  IABS R24, R23 ;  /* 0x0000001700187213 */ /* 0x000fe20000000000 */
[----:B------:R-:W-:Y:S01]  /*10f0*/  @!P0 IMAD.MOV R15, RZ, RZ, -R15 ;  /* 0x000000ffff0f8224 */ /* 0x000fe200078e0a0f */
[----:B------:R-:W-:Y:S01]  /*1100*/  ISETP.GT.U32.AND P0, PT, R5, R18, PT ;  /* 0x000000120500720c */ /* 0x000fe20003f04070 */
[----:B------:R-:W-:Y:S01]  /*1110*/  VIADD R31, R6, 0xb4 ;  /* 0x000000b4061f7836 */ /* 0x000fe20000000000 */
[----:B------:R-:W-:Y:S01]  /*1120*/  IABS R26, R25 ;  /* 0x00000019001a7213 */ /* 0x000fe20000000000 */
[--C-:B------:R-:W-:Y:S01]  /*1130*/  @!P6 IMAD.IADD R17, R17, 0x1, -R5.reuse ;  /* 0x000000011111e824 */ /* 0x100fe200078e0a05 */
[----:B------:R-:W-:Y:S01]  /*1140*/  IABS R28, R27 ;  /* 0x0000001b001c7213 */ /* 0x000fe20000000000 */
[----:B------:R-:W-:Y:S01]  /*1150*/  @!P2 IMAD.IADD R19, R19, 0x1, -R5 ;  /* 0x000000011313a824 */ /* 0x000fe200078e0a05 */
[----:B------:R-:W-:Y:S01]  /*1160*/  ISETP.GE.AND P4, PT, R23, RZ, PT ;  /* 0x000000ff1700720c */ /* 0x000fe20003f86270 */
[----:B------:R-:W-:Y:S01]  /*1170*/  @!P3 IMAD.MOV R17, RZ, RZ, -R17 ;  /* 0x000000ffff11b224 */ /* 0x000fe200078e0a11 */
[----:B------:R-:W-:Y:S01]  /*1180*/  ISETP.GE.AND P2, PT, R27, RZ, PT ;  /* 0x000000ff1b00720c */ /* 0x000fe20003f46270 */
[----:B------:R-:W-:Y:S01]  /*1190*/  IMAD.HI.U32 R20, R7, R24, RZ ;  /* 0x0000001807147227 */ /* 0x000fe200078e00ff */
[----:B------:R-:W-:-:S02]  /*11a0*/  ISETP.GT.U32.AND P3, PT, R5, R19, PT ;  /* 0x000000130500720c */ /* 0x000fc40003f64070 */
[----:B------:R-:W-:Y:S01]  /*11b0*/  IABS R32, R31 ;  /* 0x0000001f00207213 */ /* 0x000fe20000000000 */
[----:B------:R-:W-:-:S04]  /*11c0*/  IMAD.HI.U32 R21, R7, R26, RZ ;  /* 0x0000001a07157227 */ /* 0x000fc800078e00ff */
[----:B------:R-:W-:-:S04]  /*11d0*/  IMAD.HI.U32 R22, R7, R28, RZ ;  /* 0x0000001c07167227 */ /* 0x000fc800078e00ff */
[----:B------:R-:W-:Y:S01]  /*11e0*/  @!P0 IMAD.IADD R18, R18, 0x1, -R5 ;  /* 0x0000000112128824 */ /* 0x000fe200078e0a05 */
[----:B------:R-:W-:Y:S01]  /*11f0*/  ISETP.GE.AND P0, PT, R25, RZ, PT ;  /* 0x000000ff1900720c */ /* 0x000fe20003f06270 */
[----:B------:R-:W-:Y:S02]  /*1200*/  IMAD.MOV R20, RZ, RZ, -R20 ;  /* 0x000000ffff147224 */ /* 0x000fe400078e0a14 */
[----:B------:R-:W-:Y:S02]  /*1210*/  IMAD.MOV R21, RZ, RZ, -R21 ;  /* 0x000000ffff157224 */ /* 0x000fe400078e0a15 */
[----:B------:R-:W-:Y:S02]  /*1220*/  VIADD R25, R6, 0xc0 ;  /* 0x000000c006197836 */ /* 0x000fe40000000000 */
[----:B------:R-:W-:Y:S02]  /*1230*/  IMAD.MOV R22, RZ, RZ, -R22 ;  /* 0x000000ffff167224 */ /* 0x000fe400078e0a16 */
[C---:B------:R-:W-:Y:S01]  /*1240*/  IMAD R20, R5.reuse, R20, R24 ;  /* 0x0000001405147224 */ /* 0x040fe200078e0218 */
[----:B------:R-:W-:Y:S01]  /*1250*/  IABS R24, R25 ;  /* 0x0000001900187213 */ /* 0x000fe20000000000 */
[----:B------:R-:W-:-:S02]  /*1260*/  IMAD R21, R5, R21, R26 ;  /* 0x0000001505157224 */ /* 0x000fc400078e021a */
[C---:B------:R-:W-:Y:S01]  /*1270*/  IMAD R22, R5.reuse, R22, R28 ;  /* 0x0000001605167224 */ /* 0x040fe200078e021c */
[C---:B------:R-:W-:Y:S01]  /*1280*/  ISETP.GT.U32.AND P6, PT, R5.reuse, R20, PT ;  /* 0x000000140500720c */ /* 0x040fe20003fc4070 */
[----:B------:R-:W-:Y:S01]  /*1290*/  @!P5 IMAD.MOV R18, RZ, RZ, -R18 ;  /* 0x000000ffff12d224 */ /* 0x000fe200078e0a12 */
[----:B------:R-:W-:Y:S01]  /*12a0*/  ISETP.GT.U32.AND P5, PT, R5, R21, PT ;  /* 0x000000150500720c */ /* 0x000fe20003fa4070 */
[----:B------:R-:W-:Y:S01]  /*12b0*/  @!P3 IMAD.IADD R19, R19, 0x1, -R5 ;  /* 0x000000011313b824 */ /* 0x000fe200078e0a05 */
[----:B------:R-:W-:Y:S01]  /*12c0*/  ISETP.GT.U32.AND P3, PT, R5, R22, PT ;  /* 0x000000160500720c */ /* 0x000fe20003f64070 */
[----:B------:R-:W-:-:S04]  /*12d0*/  IMAD.HI.U32 R23, R7, R24, RZ ;  /* 0x0000001807177227 */ /* 0x000fc800078e00ff */
[----:B------:R-:W-:Y:S02]  /*12e0*/  IMAD.MOV R23, RZ, RZ, -R23 ;  /* 0x000000ffff177224 */ /* 0x000fe400078e0a17 */
[----:B------:R-:W-:Y:S02]  /*12f0*/  VIADD R27, R6, 0xbc ;  /* 0x000000bc061b7836 */ /* 0x000fe40000000000 */
[----:B------:R-:W-:Y:S02]  /*1300*/  IMAD R23, R5, R23, R24 ;  /* 0x0000001705177224 */ /* 0x000fe400078e0218 */
[--C-:B------:R-:W-:Y:S01]  /*1310*/  @!P5 IMAD.IADD R21, R21, 0x1, -R5.reuse ;  /* 0x000000011515d824 */ /* 0x100fe200078e0a05 */
[----:B------:R-:W-:Y:S01]  /*1320*/  IABS R28, R27 ;  /* 0x0000001b001c7213 */ /* 0x000fe20000000000 */
[--C-:B------:R-:W-:Y:S01]  /*1330*/  @!P3 IMAD.IADD R22, R22, 0x1, -R5.reuse ;  /* 0x000000011616b824 */ /* 0x100fe200078e0a05 */
[----:B------:R-:W-:Y:S01]  /*1340*/  ISETP.GT.U32.AND P5, PT, R5, R23, PT ;  /* 0x000000170500720c */ /* 0x000fe20003fa4070 */
[----:B------:R-:W-:-:S02]  /*1350*/  @!P6 IMAD.IADD R20, R20, 0x1, -R5 ;  /* 0x000000011414e824 */ /* 0x000fc400078e0a05 */
[----:B------:R-:W-:Y:S01]  /*1360*/  @!P1 IMAD.MOV R19, RZ, RZ, -R19 ;  /* 0x000000ffff139224 */ /* 0x000fe200078e0a13 */
[----:B------:R-:W-:Y:S01]  /*1370*/  ISETP.GT.U32.AND P3, PT, R5, R22, PT ;  /* 0x000000160500720c */ /* 0x000fe20003f64070 */
[----:B------:R-:W-:Y:S01]  /*1380*/  IMAD.HI.U32 R26, R7, R32, RZ ;  /* 0x00000020071a7227 */ /* 0x000fe200078e00ff */
[C---:B------:R-:W-:Y:S02]  /*1390*/  ISETP.GT.U32.AND P1, PT, R5.reuse, R21, PT ;  /* 0x000000150500720c */ /* 0x040fe40003f24070 */
[----:B------:R-:W-:Y:S01]  /*13a0*/  ISETP.GT.U32.AND P6, PT, R5, R20, PT ;  /* 0x000000140500720c */ /* 0x000fe20003fc4070 */
[----:B------:R-:W-:-:S04]  /*13b0*/  IMAD.HI.U32 R24, R7, R28, RZ ;  /* 0x0000001c07187227 */ /* 0x000fc800078e00ff */
[--C-:B------:R-:W-:Y:S02]  /*13c0*/  @!P5 IMAD.IADD R23, R23, 0x1, -R5.reuse ;  /* 0x000000011717d824 */ /* 0x100fe400078e0a05 */
[----:B------:R-:W-:Y:S02]  /*13d0*/  IMAD.MOV R26, RZ, RZ, -R26 ;  /* 0x000000ffff1a7224 */ /* 0x000fe400078e0a1a */
[----:B------:R-:W-:Y:S01]  /*13e0*/  IMAD.MOV R24, RZ, RZ, -R24 ;  /* 0x000000ffff187224 */ /* 0x000fe200078e0a18 */
[C---:B------:R-:W-:Y:S01]  /*13f0*/  ISETP.GT.U32.AND P5, PT, R5.reuse, R23, PT ;  /* 0x000000170500720c */ /* 0x040fe20003fa4070 */
[C---:B------:R-:W-:Y:S02]  /*1400*/  IMAD R26, R5.reuse, R26, R32 ;  /* 0x0000001a051a7224 */ /* 0x040fe400078e0220 */
[----:B------:R-:W-:Y:S02]  /*1410*/  @!P3 IMAD.IADD R22, R22, 0x1, -R5 ;  /* 0x000000011616b824 */ /* 0x000fe400078e0a05 */
[----:B------:R-:W-:-:S02]  /*1420*/  IMAD R24, R5, R24, R28 ;  /* 0x0000001805187224 */ /* 0x000fc400078e021c */
[----:B------:R-:W-:Y:S01]  /*1430*/  @!P2 IMAD.MOV R22, RZ, RZ, -R22 ;  /* 0x000000ffff16a224 */ /* 0x000fe200078e0a16 */
[----:B------:R-:W-:Y:S01]  /*1440*/  ISETP.GT.U32.AND P2, PT, R5, R26, PT ;  /* 0x0000001a0500720c */ /* 0x000fe20003f44070 */
[----:B------:R-:W-:Y:S02]  /*1450*/  VIADD R33, R6, 0xb0 ;  /* 0x000000b006217836 */ /* 0x000fe40000000000 */
[--C-:B------:R-:W-:Y:S01]  /*1460*/  @!P1 IMAD.IADD R21, R21, 0x1, -R5.reuse ;  /* 0x0000000115159824 */ /* 0x100fe200078e0a05 */
[----:B------:R-:W-:Y:S01]  /*1470*/  ISETP.GT.U32.AND P1, PT, R5, R24, PT ;  /* 0x000000180500720c */ /* 0x000fe20003f24070 */
[----:B------:R-:W-:Y:S01]  /*1480*/  @!P6 IMAD.IADD R20, R20, 0x1, -R5 ;  /* 0x000000011414e824 */ /* 0x000fe200078e0a05 */
[----:B------:R-:W-:Y:S01]  /*1490*/  ISETP.GE.AND P6, PT, R25, RZ, PT ;  /* 0x000000ff1900720c */ /* 0x000fe20003fc6270 */
[----:B------:R-:W-:Y:S01]  /*14a0*/  IMAD.HI.U32 R25, R7, R30, RZ ;  /* 0x0000001e07197227 */ /* 0x000fe200078e00ff */
[----:B------:R-:W-:-:S03]  /*14b0*/  IABS R28, R33 ;  /* 0x00000021001c7213 */ /* 0x000fc60000000000 */
[----:B------:R-:W-:Y:S01]  /*14c0*/  @!P4 IMAD.MOV R20, RZ, RZ, -R20 ;  /* 0x000000ffff14c224 */ /* 0x000fe200078e0a14 */
[----:B------:R-:W-:Y:S01]  /*14d0*/  IADD3 R25, -R25, RZ, RZ ;  /* 0x000000ff19197210 */ /* 0x000fe20007ffe1ff */
[--C-:B------:R-:W-:Y:S01]  /*14e0*/  @!P5 IMAD.IADD R23, R23, 0x1, -R5.reuse ;  /* 0x000000011717d824 */ /* 0x100fe200078e0a05 */
[----:B------:R-:W-:Y:S01]  /*14f0*/  ISETP.GE.AND P4, PT, R27, RZ, PT ;  /* 0x000000ff1b00720c */ /* 0x000fe20003f86270 */
[----:B------:R-:W-:Y:S01]  /*1500*/  IMAD.HI.U32 R27, R7, R28, RZ ;  /* 0x0000001c071b7227 */ /* 0x000fe200078e00ff */
[----:B------:R-:W-:Y:S02]  /*1510*/  ISETP.GE.AND P5, PT, R31, RZ, PT ;  /* 0x000000ff1f00720c */ /* 0x000fe40003fa6270 */
[----:B------:R-:W-:Y:S01]  /*1520*/  IADD3 R31, R6, 0xac, RZ ;  /* 0x000000ac061f7810 */ /* 0x000fe20007ffe0ff */
[C---:B------:R-:W-:Y:S02]  /*1530*/  IMAD R25, R5.reuse, R25, R30 ;  /* 0x0000001905197224 */ /* 0x040fe400078e021e */
[--C-:B------:R-:W-:Y:S01]  /*1540*/  @!P2 IMAD.IADD R26, R26, 0x1, -R5.reuse ;  /* 0x000000011a1aa824 */ /* 0x100fe200078e0a05 */
[----:B------:R-:W-:Y:S01]  /*1550*/  IABS R30, R31 ;  /* 0x0000001f001e7213 */ /* 0x000fe20000000000 */
[----:B------:R-:W-:Y:S01]  /*1560*/  @!P1 IMAD.IADD R24, R24, 0x1, -R5 ;  /* 0x0000000118189824 */ /* 0x000fe200078e0a05 */
[C---:B------:R-:W-:Y:S01]  /*1570*/  ISETP.GT.U32.AND P3, PT, R5.reuse, R25, PT ;  /* 0x000000190500720c */ /* 0x040fe20003f64070 */
[----:B------:R-:W-:Y:S01]  /*1580*/  IMAD.MOV R27, RZ, RZ, -R27 ;  /* 0x000000ffff1b7224 */ /* 0x000fe200078e0a1b */
[C---:B------:R-:W-:Y:S01]  /*1590*/  ISETP.GT.U32.AND P2, PT, R5.reuse, R26, PT ;  /* 0x0000001a0500720c */ /* 0x040fe20003f44070 */
[----:B------:R-:W-:Y:S01]  /*15a0*/  VIADD R35, R6, 0xa8 ;  /* 0x000000a806237836 */ /* 0x000fe20000000000 */
[C---:B------:R-:W-:Y:S01]  /*15b0*/  ISETP.GT.U32.AND P1, PT, R5.reuse, R24, PT ;  /* 0x000000180500720c */ /* 0x040fe20003f24070 */
[----:B------:R-:W-:-:S02]  /*15c0*/  IMAD R27, R5, R27, R28 ;  /* 0x0000001b051b7224 */ /* 0x000fc400078e021c */
[----:B------:R-:W-:Y:S01]  /*15d0*/  IMAD.HI.U32 R28, R7, R30, RZ ;  /* 0x0000001e071c7227 */ /* 0x000fe200078e00ff */
[----:B------:R-:W-:-:S03]  /*15e0*/  IABS R32, R35 ;  /* 0x0000002300207213 */ /* 0x000fc60000000000 */
[----:B------:R-:W-:Y:S01]  /*15f0*/  @!P6 IMAD.MOV R23, RZ, RZ, -R23 ;  /* 0x000000ffff17e224 */ /* 0x000fe200078e0a17 */
[----:B------:R-:W-:Y:S01]  /*1600*/  ISETP.GT.U32.AND P6, PT, R5, R27, PT ;  /* 0x0000001b0500720c */ /* 0x000fe20003fc4070 */
[----:B------:R-:W-:Y:S02]  /*1610*/  IMAD.MOV R28, RZ, RZ, -R28 ;  /* 0x000000ffff1c7224 */ /* 0x000fe400078e0a1c */
[----:B------:R-:W-:Y:S01]  /*1620*/  @!P0 IMAD.MOV R21, RZ, RZ, -R21 ;  /* 0x000000ffff158224 */ /* 0x000fe200078e0a15 */
[----:B------:R-:W-:Y:S01]  /*1630*/  ISETP.GE.AND P0, PT, R29, RZ, PT ;  /* 0x000000ff1d00720c */ /* 0x000fe20003f06270 */
[----:B------:R-:W-:Y:S02]  /*1640*/  IMAD R28, R5, R28, R30 ;  /* 0x0000001c051c7224 */ /* 0x000fe400078e021e */
[----:B------:R-:W-:-:S04]  /*1650*/  IMAD.HI.U32 R29, R7, R32, RZ ;  /* 0x00000020071d7227 */ /* 0x000fc800078e00ff */
[--C-:B------:R-:W-:Y:S01]  /*1660*/  @!P2 IMAD.IADD R26, R26, 0x1, -R5.reuse ;  /* 0x000000011a1aa824 */ /* 0x100fe200078e0a05 */
[----:B------:R-:W-:Y:S01]  /*1670*/  ISETP.GT.U32.AND P2, PT, R5, R28, PT ;  /* 0x0000001c0500720c */ /* 0x000fe20003f44070 */
[----:B------:R-:W-:Y:S01]  /*1680*/  @!P1 IMAD.IADD R24, R24, 0x1, -R5 ;  /* 0x0000000118189824 */ /* 0x000fe200078e0a05 */
[----:B------:R-:W-:Y:S01]  /*1690*/  ISETP.GE.AND P1, PT, R33, RZ, PT ;  /* 0x000000ff2100720c */ /* 0x000fe20003f26270 */
[----:B------:R-:W-:Y:S02]  /*16a0*/  IMAD.MOV R29, RZ, RZ, -R29 ;  /* 0x000000ffff1d7224 */ /* 0x000fe400078e0a1d */
[----:B------:R-:W-:Y:S02]  /*16b0*/  VIADD R33, R6, 0xa4 ;  /* 0x000000a406217836 */ /* 0x000fe40000000000 */
[--C-:B------:R-:W-:Y:S01]  /*16c0*/  @!P6 IMAD.IADD R27, R27, 0x1, -R5.reuse ;  /* 0x000000011b1be824 */ /* 0x100fe200078e0a05 */
[----:B------:R-:W-:Y:S01]  /*16d0*/  ISETP.GE.AND P6, PT, R35, RZ, PT ;  /* 0x000000ff2300720c */ /* 0x000fe20003fc6270 */
[C---:B------:R-:W-:Y:S01]  /*16e0*/  IMAD R29, R5.reuse, R29, R32 ;  /* 0x0000001d051d7224 */ /* 0x040fe200078e0220 */
[----:B------:R-:W-:Y:S01]  /*16f0*/  IABS R34, R33 ;  /* 0x0000002100227213 */ /* 0x000fe20000000000 */
[----:B------:R-:W-:Y:S01]  /*1700*/  @!P4 IMAD.MOV R24, RZ, RZ, -R24 ;  /* 0x000000ffff18c224 */ /* 0x000fe200078e0a18 */
[C---:B------:R-:W-:Y:S01]  /*1710*/  ISETP.GT.U32.AND P4, PT, R5.reuse, R27, PT ;  /* 0x0000001b0500720c */ /* 0x040fe20003f84070 */
[----:B------:R-:W-:Y:S01]  /*1720*/  @!P5 IMAD.MOV R26, RZ, RZ, -R26 ;  /* 0x000000ffff1ad224 */ /* 0x000fe200078e0a1a */
[----:B------:R-:W-:Y:S01]  /*1730*/  ISETP.GT.U32.AND P5, PT, R5, R29, PT ;  /* 0x0000001d0500720c */ /* 0x000fe20003fa4070 */
[----:B------:R-:W-:-:S02]  /*1740*/  @!P3 IMAD.IADD R25, R25, 0x1, -R5 ;  /* 0x000000011919b824 */ /* 0x000fc400078e0a05 */
[----:B------:R-:W-:-:S03]  /*1750*/  IMAD.HI.U32 R30, R7, R34, RZ ;  /* 0x00000022071e7227 */ /* 0x000fc600078e00ff */
[----:B------:R-:W-:Y:S01]  /*1760*/  ISETP.GT.U32.AND P3, PT, R5, R25, PT ;  /* 0x000000190500720c */ /* 0x000fe20003f64070 */
[--C-:B------:R-:W-:Y:S01]  /*1770*/  @!P2 IMAD.IADD R28, R28, 0x1, -R5.reuse ;  /* 0x000000011c1ca824 */ /* 0x100fe200078e0a05 */
[----:B------:R-:W-:Y:S01]  /*1780*/  IADD3 R30, -R30, RZ, RZ ;  /* 0x000000ff1e1e7210 */ /* 0x000fe20007ffe1ff */
[C---:B------:R-:W-:Y:S02]  /*1790*/  VIADD R32, R6.reuse, 0x9c ;  /* 0x0000009c06207836 */ /* 0x040fe40000000000 */
[--C-:B------:R-:W-:Y:S01]  /*17a0*/  @!P4 IMAD.IADD R27, R27, 0x1, -R5.reuse ;  /* 0x000000011b1bc824 */ /* 0x100fe200078e0a05 */
[C---:B------:R-:W-:Y:S01]  /*17b0*/  ISETP.GT.U32.AND P2, PT, R5.reuse, R28, PT ;  /* 0x0000001c0500720c */ /* 0x040fe20003f44070 */
[----:B------:R-:W-:Y:S01]  /*17c0*/  IMAD R30, R5, R30, R34 ;  /* 0x0000001e051e7224 */ /* 0x000fe200078e0222 */
[----:B------:R-:W-:Y:S01]  /*17d0*/  IABS R36, R32 ;  /* 0x0000002000247213 */ /* 0x000fe20000000000 */
[----:B------:R-:W-:Y:S02]  /*17e0*/  @!P5 IMAD.IADD R29, R29, 0x1, -R5 ;  /* 0x000000011d1dd824 */ /* 0x000fe400078e0a05 */
[----:B------:R-:W-:Y:S01]  /*17f0*/  @!P1 IMAD.MOV R27, RZ, RZ, -R27 ;  /* 0x000000ffff1b9224 */ /* 0x000fe200078e0a1b */
[C---:B------:R-:W-:Y:S01]  /*1800*/  ISETP.GT.U32.AND P1, PT, R5.reuse, R30, PT ;  /* 0x0000001e0500720c */ /* 0x040fe20003f24070 */
[C---:B------:R-:W-:Y:S01]  /*1810*/  VIADD R37, R6.reuse, 0x94 ;  /* 0x0000009406257836 */ /* 0x040fe20000000000 */
[----:B------:R-:W-:Y:S01]  /*1820*/  ISETP.GT.U32.AND P5, PT, R5, R29, PT ;  /* 0x0000001d0500720c */ /* 0x000fe20003fa4070 */
[C---:B------:R-:W-:Y:S01]  /*1830*/  VIADD R39, R6.reuse, 0x90 ;  /* 0x0000009006277836 */ /* 0x040fe20000000000 */
[----:B------:R-:W-:Y:S01]  /*1840*/  @!P3 IADD3 R25, R25, -R5, RZ ;  /* 0x800000051919b210 */ /* 0x000fe20007ffe0ff */
[----:B------:R-:W-:Y:S01]  /*1850*/  VIADD R43, R6, 0x8c ;  /* 0x0000008c062b7836 */ /* 0x000fe20000000000 */
[----:B------:R-:W-:Y:S01]  /*1860*/  ISETP.GE.AND P3, PT, R31, RZ, PT ;  /* 0x000000ff1f00720c */ /* 0x000fe20003f66270 */
[----:B------:R-:W-:Y:S01]  /*1870*/  @!P2 IMAD.IADD R28, R28, 0x1, -R5 ;  /* 0x000000011c1ca824 */ /* 0x000fe200078e0a05 */
[----:B------:R-:W-:Y:S01]  /*1880*/  ISETP.GE.AND P2, PT, R32, RZ, PT ;  /* 0x000000ff2000720c */ /* 0x000fe20003f46270 */
[----:B------:R-:W-:Y:S01]  /*1890*/  VIADD R31, R6, 0xa0 ;  /* 0x000000a0061f7836 */ /* 0x000fe20000000000 */
[----:B------:R-:W-:Y:S01]  /*18a0*/  IABS R46, R43 ;  /* 0x0000002b002e7213 */ /* 0x000fe20000000000 */
[----:B------:R-:W-:-:S03]  /*18b0*/  IMAD.HI.U32 R32, R7, R36, RZ ;  /* 0x0000002407207227 */ /* 0x000fc600078e00ff */
[----:B------:R-:W-:Y:S01]  /*18c0*/  ISETP.GE.AND P4, PT, R31, RZ, PT ;  /* 0x000000ff1f00720c */ /* 0x000fe20003f86270 */
[----:B------:R-:W-:Y:S01]  /*18d0*/  @!P0 IMAD.MOV R25, RZ, RZ, -R25 ;  /* 0x000000ffff198224 */ /* 0x000fe200078e0a19 */
[----:B------:R-:W-:Y:S01]  /*18e0*/  ISETP.GE.AND P0, PT, R33, RZ, PT ;  /* 0x000000ff2100720c */ /* 0x000fe20003f06270 */
[----:B------:R-:W-:Y:S01]  /*18f0*/  VIADD R33, R6, 0x98 ;  /* 0x0000009806217836 */ /* 0x000fe20000000000 */
[----:B------:R-:W-:Y:S01]  /*1900*/  IABS R31, R31 ;  /* 0x0000001f001f7213 */ /* 0x000fe20000000000 */
[----:B------:R-:W-:Y:S01]  /*1910*/  IMAD.MOV R32, RZ, RZ, -R32 ;  /* 0x000000ffff207224 */ /* 0x000fe200078e0a20 */
[----:B------:R-:W-:Y:S01]  /*1920*/  @!P5 IADD3 R29, R29, -R5, RZ ;  /* 0x800000051d1dd210 */ /* 0x000fe20007ffe0ff */
[----:B------:R-:W-:Y:S01]  /*1930*/  @!P1 IMAD.IADD R30, R30, 0x1, -R5 ;  /* 0x000000011e1e9824 */ /* 0x000fe200078e0a05 */
[----:B------:R-:W-:Y:S01]  /*1940*/  IABS R38, R33 ;  /* 0x0000002100267213 */ /* 0x000fe20000000000 */
[C---:B------:R-:W-:Y:S01]  /*1950*/  IMAD R32, R5.reuse, R32, R36 ;  /* 0x0000002005207224 */ /* 0x040fe200078e0224 */
[----:B------:R-:W-:Y:S01]  /*1960*/  IABS R36, R37 ;  /* 0x0000002500247213 */ /* 0x000fe20000000000 */
[----:B------:R-:W-:Y:S01]  /*1970*/  IMAD.MOV.U32 R34, RZ, RZ, R31 ;  /* 0x000000ffff227224 */ /* 0x000fe200078e001f */
[----:B------:R-:W-:Y:S01]  /*1980*/  ISETP.GT.U32.AND P1, PT, R5, R30, PT ;  /* 0x0000001e0500720c */ /* 0x000fe20003f24070 */
[----:B------:R-:W-:Y:S01]  /*1990*/  @!P3 IMAD.MOV R28, RZ, RZ, -R28 ;  /* 0x000000ffff1cb224 */ /* 0x000fe200078e0a1c */
[----:B------:R-:W-:Y:S01]  /*19a0*/  ISETP.GE.AND P3, PT, R33, RZ, PT ;  /* 0x000000ff2100720c */ /* 0x000fe20003f66270 */
[----:B------:R-:W-:Y:S01]  /*19b0*/  @!P6 IMAD.MOV R29, RZ, RZ, -R29 ;  /* 0x000000ffff1de224 */ /* 0x000fe200078e0a1d */
[----:B------:R-:W-:Y:S01]  /*19c0*/  ISETP.GT.U32.AND P6, PT, R5, R32, PT ;  /* 0x000000200500720c */ /* 0x000fe20003fc4070 */
[----:B------:R-:W-:-:S04]  /*19d0*/  IMAD.HI.U32 R33, R7, R38, RZ ;  /* 0x0000002607217227 */ /* 0x000fc800078e00ff */
[----:B------:R-:W-:-:S04]  /*19e0*/  IMAD.HI.U32 R31, R7, R34, RZ ;  /* 0x00000022071f7227 */ /* 0x000fc800078e00ff */
[----:B------:R-:W-:Y:S02]  /*19f0*/  IMAD.MOV R33, RZ, RZ, -R33 ;  /* 0x000000ffff217224 */ /* 0x000fe400078e0a21 */
[----:B------:R-:W-:Y:S02]  /*1a00*/  IMAD.MOV R31, RZ, RZ, -R31 ;  /* 0x000000ffff1f7224 */ /* 0x000fe400078e0a1f */
[C---:B------:R-:W-:Y:S01]  /*1a10*/  IMAD R33, R5.reuse, R33, R38 ;  /* 0x0000002105217224 */ /* 0x040fe200078e0226 */
[----:B------:R-:W-:Y:S01]  /*1a20*/  IABS R38, R39 ;  /* 0x0000002700267213 */ /* 0x000fe20000000000 */
[C---:B------:R-:W-:Y:S02]  /*1a30*/  IMAD R31, R5.reuse, R31, R34 ;  /* 0x0000001f051f7224 */ /* 0x040fe400078e0222 */
[--C-:B------:R-:W-:Y:S01]  /*1a40*/  @!P1 IMAD.IADD R30, R30, 0x1, -R5.reuse ;  /* 0x000000011e1e9824 */ /* 0x100fe200078e0a05 */
[C---:B------:R-:W-:Y:S01]  /*1a50*/  ISETP.GT.U32.AND P1, PT, R5.reuse, R33, PT ;  /* 0x000000210500720c */ /* 0x040fe20003f24070 */
[----:B------:R-:W-:Y:S01]  /*1a60*/  @!P6 IMAD.IADD R32, R32, 0x1, -R5 ;  /* 0x000000012020e824 */ /* 0x000fe200078e0a05 */
[----:B------:R-:W-:Y:S01]  /*1a70*/  ISETP.GT.U32.AND P5, PT, R5, R31, PT ;  /* 0x0000001f0500720c */ /* 0x000fe20003fa4070 */
[----:B------:R-:W-:Y:S01]  /*1a80*/  IMAD.HI.U32 R34, R7, R36, RZ ;  /* 0x0000002407227227 */ /* 0x000fe200078e00ff */
[----:B------:R-:W-:-:S02]  /*1a90*/  @!P0 IADD3 R30, -R30, RZ, RZ ;  /* 0x000000ff1e1e8210 */ /* 0x000fc40007ffe1ff */
[----:B------:R-:W-:Y:S01]  /*1aa0*/  ISETP.GT.U32.AND P6, PT, R5, R32, PT ;  /* 0x000000200500720c */ /* 0x000fe20003fc4070 */
[----:B------:R-:W-:Y:S01]  /*1ab0*/  IMAD.MOV R34, RZ, RZ, -R34 ;  /* 0x000000ffff227224 */ /* 0x000fe200078e0a22 */
[----:B------:R-:W-:Y:S01]  /*1ac0*/  ISETP.GE.AND P0, PT, R37, RZ, PT ;  /* 0x000000ff2500720c */ /* 0x000fe20003f06270 */
[----:B------:R-:W-:-:S04]  /*1ad0*/  IMAD.HI.U32 R35, R7, R38, RZ ;  /* 0x0000002607237227 */ /* 0x000fc800078e00ff */
[--C-:B------:R-:W-:Y:S02]  /*1ae0*/  @!P1 IMAD.IADD R33, R33, 0x1, -R5.reuse ;  /* 0x0000000121219824 */ /* 0x100fe400078e0a05 */
[--C-:B------:R-:W-:Y:S02]  /*1af0*/  @!P5 IMAD.IADD R31, R31, 0x1, -R5.reuse ;  /* 0x000000011f1fd824 */ /* 0x100fe400078e0a05 */
[C---:B------:R-:W-:Y:S01]  /*1b00*/  IMAD R34, R5.reuse, R34, R36 ;  /* 0x0000002205227224 */ /* 0x040fe200078e0224 */
[C---:B------:R-:W-:Y:S01]  /*1b10*/  ISETP.GT.U32.AND P1, PT, R5.reuse, R33, PT ;  /* 0x000000210500720c */ /* 0x040fe20003f24070 */
[----:B------:R-:W-:Y:S01]  /*1b20*/  @!P6 IMAD.IADD R32, R32, 0x1, -R5 ;  /* 0x000000012020e824 */ /* 0x000fe200078e0a05 */
[C---:B------:R-:W-:Y:S01]  /*1b30*/  ISETP.GT.U32.AND P5, PT, R5.reuse, R31, PT ;  /* 0x0000001f0500720c */ /* 0x040fe20003fa4070 */
[----:B------:R-:W-:Y:S01]  /*1b40*/  IMAD.MOV R35, RZ, RZ, -R35 ;  /* 0x000000ffff237224 */ /* 0x000fe200078e0a23 */
[----:B------:R-:W-:Y:S01]  /*1b50*/  ISETP.GT.U32.AND P6, PT, R5, R34, PT ;  /* 0x000000220500720c */ /* 0x000fe20003fc4070 */
[----:B------:R-:W-:-:S02]  /*1b60*/  VIADD R37, R6, 0x88 ;  /* 0x0000008806257836 */ /* 0x000fc40000000000 */
[----:B------:R-:W-:Y:S02]  /*1b70*/  IMAD R35, R5, R35, R38 ;  /* 0x0000002305237224 */ /* 0x000fe400078e0226 */
[----:B------:R-:W-:Y:S01]  /*1b80*/  IMAD.HI.U32 R36, R7, R46, RZ ;  /* 0x0000002e07247227 */ /* 0x000fe200078e00ff */
[----:B------:R-:W-:-:S03]  /*1b90*/  IABS R38, R37 ;  /* 0x0000002500267213 */ /* 0x000fc60000000000 */
[----:B------:R-:W-:Y:S01]  /*1ba0*/  @!P1 IADD3 R33, R33, -R5, RZ ;  /* 0x8000000521219210 */ /* 0x000fe20007ffe0ff */
[----:B------:R-:W-:Y:S02]  /*1bb0*/  IMAD.MOV R36, RZ, RZ, -R36 ;  /* 0x000000ffff247224 */ /* 0x000fe400078e0a24 */
[--C-:B------:R-:W-:Y:S01]  /*1bc0*/  @!P5 IMAD.IADD R31, R31, 0x1, -R5.reuse ;  /* 0x000000011f1fd824 */ /* 0x100fe200078e0a05 */
[----:B------:R-:W-:Y:S01]  /*1bd0*/  ISETP.GE.AND P5, PT, R39, RZ, PT ;  /* 0x000000ff2700720c */ /* 0x000fe20003fa6270 */
[----:B------:R-:W-:Y:S01]  /*1be0*/  @!P6 IMAD.IADD R34, R34, 0x1, -R5 ;  /* 0x000000012222e824 */ /* 0x000fe200078e0a05 */
[----:B------:R-:W-:Y:S01]  /*1bf0*/  ISETP.GE.AND P6, PT, R37, RZ, PT ;  /* 0x000000ff2500720c */ /* 0x000fe20003fc6270 */
[----:B------:R-:W-:Y:S01]  /*1c00*/  @!P4 IMAD.MOV R31, RZ, RZ, -R31 ;  /* 0x000000ffff1fc224 */ /* 0x000fe200078e0a1f */
[C---:B------:R-:W-:Y:S01]  /*1c10*/  ISETP.GT.U32.AND P4, PT, R5.reuse, R35, PT ;  /* 0x000000230500720c */ /* 0x040fe20003f84070 */
[----:B------:R-:W-:Y:S01]  /*1c20*/  @!P3 IMAD.MOV R33, RZ, RZ, -R33 ;  /* 0x000000ffff21b224 */ /* 0x000fe200078e0a21 */
[----:B------:R-:W-:Y:S01]  /*1c30*/  ISETP.GT.U32.AND P3, PT, R5, R34, PT ;  /* 0x000000220500720c */ /* 0x000fe20003f64070 */
[----:B------:R-:W-:-:S04]  /*1c40*/  IMAD.HI.U32 R37, R7, R38, RZ ;  /* 0x0000002607257227 */ /* 0x000fc800078e00ff */
[----:B------:R-:W-:Y:S02]  /*1c50*/  IMAD.MOV R37, RZ, RZ, -R37 ;  /* 0x000000ffff257224 */ /* 0x000fe400078e0a25 */
[C---:B------:R-:W-:Y:S02]  /*1c60*/  IMAD R36, R5.reuse, R36, R46 ;  /* 0x0000002405247224 */ /* 0x040fe400078e022e */
[----:B------:R-:W-:Y:S02]  /*1c70*/  IMAD R37, R5, R37, R38 ;  /* 0x0000002505257224 */ /* 0x000fe400078e0226 */
[--C-:B------:R-:W-:Y:S01]  /*1c80*/  @!P4 IMAD.IADD R35, R35, 0x1, -R5.reuse ;  /* 0x000000012323c824 */ /* 0x100fe200078e0a05 */
[C---:B------:R-:W-:Y:S01]  /*1c90*/  ISETP.GT.U32.AND P1, PT, R5.reuse, R36, PT ;  /* 0x000000240500720c */ /* 0x040fe20003f24070 */
[----:B------:R-:W-:Y:S01]  /*1ca0*/  @!P3 IMAD.IADD R34, R34, 0x1, -R5 ;  /* 0x000000012222b824 */ /* 0x000fe200078e0a05 */
[C---:B------:R-:W-:Y:S01]  /*1cb0*/  ISETP.GT.U32.AND P3, PT, R5.reuse, R37, PT ;  /* 0x000000250500720c */ /* 0x040fe20003f64070 */
[C---:B------:R-:W-:Y:S01]  /*1cc0*/  VIADD R45, R6.reuse, 0x80 ;  /* 0x00000080062d7836 */ /* 0x040fe20000000000 */
[----:B------:R-:W-:Y:S01]  /*1cd0*/  ISETP.GT.U32.AND P4, PT, R5, R35, PT ;  /* 0x000000230500720c */ /* 0x000fe20003f84070 */
[----:B------:R-:W-:-:S02]  /*1ce0*/  VIADD R39, R6, 0x84 ;  /* 0x0000008406277836 */ /* 0x000fc40000000000 */
[----:B------:R-:W-:Y:S01]  /*1cf0*/  @!P0 IMAD.MOV R34, RZ, RZ, -R34 ;  /* 0x000000ffff228224 */ /* 0x000fe200078e0a22 */
[----:B------:R-:W-:Y:S01]  /*1d00*/  IABS R48, R45 ;  /* 0x0000002d00307213 */ /* 0x000fe20000000000 */
[----:B------:R-:W-:Y:S01]  /*1d10*/  VIADD R47, R6, 0x7c ;  /* 0x0000007c062f7836 */ /* 0x000fe20000000000 */
[----:B------:R-:W-:Y:S01]  /*1d20*/  IABS R46, R39 ;  /* 0x00000027002e7213 */ /* 0x000fe20000000000 */
[----:B------:R-:W-:Y:S01]  /*1d30*/  @!P2 IMAD.MOV R32, RZ, RZ, -R32 ;  /* 0x000000ffff20a224 */ /* 0x000fe200078e0a20 */
[----:B------:R-:W-:Y:S01]  /*1d40*/  ISETP.GE.AND P2, PT, R43, RZ, PT ;  /* 0x000000ff2b00720c */ /* 0x000fe20003f46270 */
[--C-:B------:R-:W-:Y:S01]  /*1d50*/  @!P1 IMAD.IADD R36, R36, 0x1, -R5.reuse ;  /* 0x0000000124249824 */ /* 0x100fe200078e0a05 */
[----:B------:R-:W-:Y:S01]  /*1d60*/  IABS R50, R47 ;  /* 0x0000002f00327213 */ /* 0x000fe20000000000 */
[----:B------:R-:W-:Y:S01]  /*1d70*/  @!P3 IMAD.IADD R37, R37, 0x1, -R5 ;  /* 0x000000012525b824 */ /* 0x000fe200078e0a05 */
[----:B------:R-:W-:Y:S01]  /*1d80*/  ISETP.GE.AND P3, PT, R47, RZ, PT ;  /* 0x000000ff2f00720c */ /* 0x000fe20003f66270 */
[----:B------:R-:W-:Y:S01]  /*1d90*/  VIADD R53, R6, 0x74 ;  /* 0x0000007406357836 */ /* 0x000fe20000000000 */
[----:B------:R-:W-:Y:S01]  /*1da0*/  @!P4 IADD3 R35, R35, -R5, RZ ;  /* 0x800000052323c210 */ /* 0x000fe20007ffe0ff */
[----:B------:R-:W-:Y:S01]  /*1db0*/  IMAD.HI.U32 R43, R7, R50, RZ ;  /* 0x00000032072b7227 */ /* 0x000fe200078e00ff */
[----:B------:R-:W-:-:S02]  /*1dc0*/  ISETP.GE.AND P4, PT, R39, RZ, PT ;  /* 0x000000ff2700720c */ /* 0x000fc40003f86270 */
[----:B------:R-:W-:Y:S01]  /*1dd0*/  ISETP.GT.U32.AND P0, PT, R5, R37, PT ;  /* 0x000000250500720c */ /* 0x000fe20003f04070 */
[----:B------:R-:W-:Y:S01]  /*1de0*/  IMAD.HI.U32 R39, R7, R48, RZ ;  /* 0x0000003007277227 */ /* 0x000fe200078e00ff */
[C---:B------:R-:W-:Y:S02]  /*1df0*/  ISETP.GT.U32.AND P1, PT, R5.reuse, R36, PT ;  /* 0x000000240500720c */ /* 0x040fe40003f24070 */
[----:B------:R-:W-:Y:S01]  /*1e00*/  IABS R52, R53 ;  /* 0x0000003500347213 */ /* 0x000fe20000000000 */
[----:B------:R-:W-:Y:S02]  /*1e10*/  IMAD.MOV R39, RZ, RZ, -R39 ;  /* 0x000000ffff277224 */ /* 0x000fe400078e0a27 */
[----:B------:R-:W-:Y:S02]  /*1e20*/  IMAD.MOV R43, RZ, RZ, -R43 ;  /* 0x000000ffff2b7224 */ /* 0x000fe400078e0a2b */
[----:B------:R-:W-:Y:S02]  /*1e30*/  IMAD R39, R5, R39, R48 ;  /* 0x0000002705277224 */ /* 0x000fe400078e0230 */
[----:B------:R-:W-:-:S04]  /*1e40*/  IMAD.HI.U32 R38, R7, R46, RZ ;  /* 0x0000002e07267227 */ /* 0x000fc800078e00ff */
[--C-:B------:R-:W-:Y:S01]  /*1e50*/  @!P0 IMAD.IADD R37, R37, 0x1, -R5.reuse ;  /* 0x0000000125258824 */ /* 0x100fe200078e0a05 */
[----:B------:R-:W-:Y:S01]  /*1e60*/  ISETP.GT.U32.AND P0, PT, R5, R39, PT ;  /* 0x000000270500720c */ /* 0x000fe20003f04070 */
[--C-:B------:R-:W-:Y:S01]  /*1e70*/  @!P1 IMAD.IADD R36, R36, 0x1, -R5.reuse ;  /* 0x0000000124249824 */ /* 0x100fe200078e0a05 */
[----:B------:R-:W-:Y:S01]  /*1e80*/  ISETP.GE.AND P1, PT, R45, RZ, PT ;  /* 0x000000ff2d00720c */ /* 0x000fe20003f26270 */
[----:B------:R-:W-:Y:S01]  /*1e90*/  VIADD R45, R6, 0x78 ;  /* 0x00000078062d7836 */ /* 0x000fe20000000000 */
[----:B------:R-:W-:Y:S01]  /*1ea0*/  @!P6 IADD3 R37, -R37, RZ, RZ ;  /* 0x000000ff2525e210 */ /* 0x000fe20007ffe1ff */
[----:B------:R-:W-:Y:S02]  /*1eb0*/  IMAD R43, R5, R43, R50 ;  /* 0x0000002b052b7224 */ /* 0x000fe400078e0232 */
[----:B------:R-:W-:Y:S01]  /*1ec0*/  IMAD.MOV R38, RZ, RZ, -R38 ;  /* 0x000000ffff267224 */ /* 0x000fe200078e0a26 */
[----:B------:R-:W-:Y:S01]  /*1ed0*/  IABS R50, R45 ;  /* 0x0000002d00327213 */ /* 0x000fe20000000000 */
[----:B------:R-:W-:Y:S01]  /*1ee0*/  @!P2 IMAD.MOV R36, RZ, RZ, -R36 ;  /* 0x000000ffff24a224 */ /* 0x000fe200078e0a24 */
[----:B------:R-:W-:Y:S01]  /*1ef0*/  ISETP.GE.AND P2, PT, R45, RZ, PT ;  /* 0x000000ff2d00720c */ /* 0x000fe20003f46270 */
[C---:B------:R-:W-:Y:S01]  /*1f00*/  IMAD R38, R5.reuse, R38, R46 ;  /* 0x0000002605267224 */ /* 0x040fe200078e022e */
[----:B------:R-:W-:Y:S01]  /*1f10*/  ISETP.GT.U32.AND P6, PT, R5, R43, PT ;  /* 0x0000002b0500720c */ /* 0x000fe20003fc4070 */
[----:B------:R-:W-:-:S02]  /*1f20*/  @!P0 IMAD.IADD R39, R39, 0x1, -R5 ;  /* 0x0000000127278824 */ /* 0x000fc400078e0a05 */
[----:B------:R-:W-:-:S03]  /*1f30*/  IMAD.HI.U32 R45, R7, R50, RZ ;  /* 0x00000032072d7227 */ /* 0x000fc600078e00ff */
[----:B------:R-:W-:Y:S01]  /*1f40*/  ISETP.GT.U32.AND P0, PT, R5, R39, PT ;  /* 0x000000270500720c */ /* 0x000fe20003f04070 */
[----:B------:R-:W-:-:S04]  /*1f50*/  IMAD.HI.U32 R46, R7, R52, RZ ;  /* 0x00000034072e7227 */ /* 0x000fc800078e00ff */
[----:B------:R-:W-:Y:S02]  /*1f60*/  IMAD.MOV R45, RZ, RZ, -R45 ;  /* 0x000000ffff2d7224 */ /* 0x000fe400078e0a2d */
[----:B------:R-:W-:Y:S01]  /*1f70*/  @!P5 IMAD.MOV R35, RZ, RZ, -R35 ;  /* 0x000000ffff23d224 */ /* 0x000fe200078e0a23 */
[C---:B------:R-:W-:Y:S01]  /*1f80*/  ISETP.GT.U32.AND P5, PT, R5.reuse, R38, PT ;  /* 0x000000260500720c */ /* 0x040fe20003fa4070 */
[----:B------:R-:W-:Y:S02]  /*1f90*/  IMAD.MOV R51, RZ, RZ, -R46 ;  /* 0x000000ffff337224 */ /* 0x000fe400078e0a2e */
[C---:B------:R-:W-:Y:S02]  /*1fa0*/  IMAD R46, R5.reuse, R45, R50 ;  /* 0x0000002d052e7224 */ /* 0x040fe400078e0232 */
[----:B------:R-:W-:Y:S02]  /*1fb0*/  IMAD R45, R5, R51, R52 ;  /* 0x00000033052d7224 */ /* 0x000fe400078e0234 */
[--C-:B------:R-:W-:Y:S01]  /*1fc0*/  @!P0 IMAD.IADD R39, R39, 0x1, -R5.reuse ;  /* 0x0000000127278824 */ /* 0x100fe200078e0a05 */
[----:B------:R-:W-:Y:S01]  /*1fd0*/  ISETP.GT.U32.AND P0, PT, R5, R46, PT ;  /* 0x0000002e0500720c */ /* 0x000fe20003f04070 */
[----:B------:R-:W-:Y:S01]  /*1fe0*/  @!P6 IMAD.IADD R43, R43, 0x1, -R5 ;  /* 0x000000012b2be824 */ /* 0x000fe200078e0a05 */
[----:B------:R-:W-:Y:S01]  /*1ff0*/  ISETP.GT.U32.AND P6, PT, R5, R45, PT ;  /* 0x0000002d0500720c */ /* 0x000fe20003fc4070 */
[----:B------:R-:W-:-:S02]  /*2000*/  VIADD R59, R6, 0x68 ;  /* 0x00000068063b7836 */ /* 0x000fc40000000000 */
[--C-:B------:R-:W-:Y:S02]  /*2010*/  @!P5 IMAD.IADD R38, R38, 0x1, -R5.reuse ;  /* 0x000000012626d824 */ /* 0x100fe400078e0a05 */
[----:B------:R-:W-:Y:S01]  /*2020*/  IMAD.HI.U32 R47, R7, R54, RZ ;  /* 0x00000036072f7227 */ /* 0x000fe200078e00ff */
[----:B------:R-:W-:Y:S02]  /*2030*/  IABS R52, R59 ;  /* 0x0000003b00347213 */ /* 0x000fe40000000000 */
[C---:B------:R-:W-:Y:S01]  /*2040*/  ISETP.GT.U32.AND P5, PT, R5.reuse, R38, PT ;  /* 0x000000260500720c */ /* 0x040fe20003fa4070 */
[----:B------:R-:W-:Y:S02]  /*2050*/  VIADD R57, R6, 0x6c ;  /* 0x0000006c06397836 */ /* 0x000fe40000000000 */
[----:B------:R-:W-:Y:S01]  /*2060*/  @!P0 IMAD.IADD R46, R46, 0x1, -R5 ;  /* 0x000000012e2e8824 */ /* 0x000fe200078e0a05 */
[----:B------:R-:W-:Y:S01]  /*2070*/  ISETP.GT.U32.AND P0, PT, R5, R43, PT ;  /* 0x0000002b0500720c */ /* 0x000fe20003f04070 */
[----:B------:R-:W-:Y:S01]  /*2080*/  IMAD.MOV R47, RZ, RZ, -R47 ;  /* 0x000000ffff2f7224 */ /* 0x000fe200078e0a2f */
[----:B------:R-:W-:Y:S01]  /*2090*/  IABS R56, R57 ;  /* 0x0000003900387213 */ /* 0x000fe20000000000 */
[----:B------:R-:W-:-:S02]  /*20a0*/  VIADD R61, R6, 0x64 ;  /* 0x00000064063d7836 */ /* 0x000fc40000000000 */
[----:B------:R-:W-:Y:S01]  /*20b0*/  @!P6 IMAD.IADD R45, R45, 0x1, -R5 ;  /* 0x000000012d2de824 */ /* 0x000fe200078e0a05 */
[C---:B------:R-:W-:Y:S01]  /*20c0*/  ISETP.GT.U32.AND P6, PT, R5.reuse, R46, PT ;  /* 0x0000002e0500720c */ /* 0x040fe20003fc4070 */
[----:B------:R-:W-:Y:S01]  /*20d0*/  IMAD R47, R5, R47, R54 ;  /* 0x0000002f052f7224 */ /* 0x000fe200078e0236 */
[----:B------:R-:W-:Y:S01]  /*20e0*/  IABS R54, R61 ;  /* 0x0000003d00367213 */ /* 0x000fe20000000000 */
[----:B------:R-:W-:-:S04]  /*20f0*/  IMAD.HI.U32 R50, R7, R52, RZ ;  /* 0x0000003407327227 */ /* 0x000fc800078e00ff */
[----:B------:R-:W-:-:S04]  /*2100*/  IMAD.HI.U32 R48, R7, R56, RZ ;  /* 0x0000003807307227 */ /* 0x000fc800078e00ff */
[----:B------:R-:W-:Y:S02]  /*2110*/  IMAD.MOV R50, RZ, RZ, -R50 ;  /* 0x000000ffff327224 */ /* 0x000fe400078e0a32 */
[----:B------:R-:W-:Y:S01]  /*2120*/  @!P1 IMAD.MOV R39, RZ, RZ, -R39 ;  /* 0x000000ffff279224 */ /* 0x000fe200078e0a27 */
[----:B------:R-:W-:Y:S01]  /*2130*/  ISETP.GT.U32.AND P1, PT, R5, R47, PT ;  /* 0x0000002f0500720c */ /* 0x000fe20003f24070 */
[----:B------:R-:W-:Y:S01]  /*2140*/  @!P5 IMAD.IADD R38, R38, 0x1, -R5 ;  /* 0x000000012626d824 */ /* 0x000fe200078e0a05 */
[----:B------:R-:W-:Y:S01]  /*2150*/  ISETP.GE.AND P5, PT, R53, RZ, PT ;  /* 0x000000ff3500720c */ /* 0x000fe20003fa6270 */
[----:B------:R-:W-:-:S03]  /*2160*/  IMAD.HI.U32 R51, R7, R54, RZ ;  /* 0x0000003607337227 */ /* 0x000fc600078e00ff */
[----:B------:R-:W-:Y:S01]  /*2170*/  @!P4 IADD3 R38, -R38, RZ, RZ ;  /* 0x000000ff2626c210 */ /* 0x000fe20007ffe1ff */
[----:B------:R-:W-:Y:S01]  /*2180*/  IMAD.MOV R48, RZ, RZ, -R48 ;  /* 0x000000ffff307224 */ /* 0x000fe200078e0a30 */
[C---:B------:R-:W-:Y:S01]  /*2190*/  ISETP.GT.U32.AND P4, PT, R5.reuse, R45, PT ;  /* 0x0000002d0500720c */ /* 0x040fe20003f84070 */
[C---:B------:R-:W-:Y:S02]  /*21a0*/  IMAD R50, R5.reuse, R50, R52 ;  /* 0x0000003205327224 */ /* 0x040fe400078e0234 */
[----:B------:R-:W-:Y:S02]  /*21b0*/  IMAD.MOV R51, RZ, RZ, -R51 ;  /* 0x000000ffff337224 */ /* 0x000fe400078e0a33 */
[C---:B------:R-:W-:Y:S02]  /*21c0*/  IMAD R48, R5.reuse, R48, R56 ;  /* 0x0000003005307224 */ /* 0x040fe400078e0238 */
[----:B------:R-:W-:Y:S02]  /*21d0*/  VIADD R62, R6, 0x60 ;  /* 0x00000060063e7836 */ /* 0x000fe40000000000 */
[----:B------:R-:W-:Y:S01]  /*21e0*/  @!P6 IMAD.IADD R46, R46, 0x1, -R5 ;  /* 0x000000012e2ee824 */ /* 0x000fe200078e0a05 */
[C---:B------:R-:W-:Y:S01]  /*21f0*/  ISETP.GT.U32.AND P6, PT, R5.reuse, R50, PT ;  /* 0x000000320500720c */ /* 0x040fe20003fc4070 */
[----:B------:R-:W-:Y:S01]  /*2200*/  VIADD R63, R6, 0x5c ;  /* 0x0000005c063f7836 */ /* 0x000fe20000000000 */
[----:B------:R-:W-:Y:S01]  /*2210*/  IABS R56, R62 ;  /* 0x0000003e00387213 */ /* 0x000fe20000000000 */
[----:B------:R-:W-:-:S02]  /*2220*/  IMAD R52, R5, R51, R54 ;  /* 0x0000003305347224 */ /* 0x000fc400078e0236 */
[--C-:B------:R-:W-:Y:S01]  /*2230*/  @!P0 IMAD.IADD R43, R43, 0x1, -R5.reuse ;  /* 0x000000012b2b8824 */ /* 0x100fe200078e0a05 */
[----:B------:R-:W-:Y:S01]  /*2240*/  ISETP.GT.U32.AND P0, PT, R5, R48, PT ;  /* 0x000000300500720c */ /* 0x000fe20003f04070 */
[----:B------:R-:W-:Y:S01]  /*2250*/  @!P1 IMAD.IADD R47, R47, 0x1, -R5 ;  /* 0x000000012f2f9824 */ /* 0x000fe200078e0a05 */
[----:B------:R-:W-:Y:S01]  /*2260*/  IABS R58, R63 ;  /* 0x0000003f003a7213 */ /* 0x000fe20000000000 */
[----:B------:R-:W-:Y:S01]  /*2270*/  IMAD.HI.U32 R51, R7, R56, RZ ;  /* 0x0000003807337227 */ /* 0x000fe200078e00ff */
[----:B------:R-:W-:-:S03]  /*2280*/  ISETP.GT.U32.AND P1, PT, R5, R52, PT ;  /* 0x000000340500720c */ /* 0x000fc60003f24070 */
[----:B------:R-:W-:-:S04]  /*2290*/  IMAD.HI.U32 R53, R7, R58, RZ ;  /* 0x0000003a07357227 */ /* 0x000fc800078e00ff */
[----:B------:R-:W-:Y:S01]  /*22a0*/  @!P4 IMAD.IADD R45, R45, 0x1, -R5 ;  /* 0x000000012d2dc824 */ /* 0x000fe200078e0a05 */
[----:B------:R-:W-:Y:S01]  /*22b0*/  ISETP.GE.AND P4, PT, R55, RZ, PT ;  /* 0x000000ff3700720c */ /* 0x000fe20003f86270 */
[----:B------:R-:W-:Y:S01]  /*22c0*/  IMAD.MOV R51, RZ, RZ, -R51 ;  /* 0x000000ffff337224 */ /* 0x000fe200078e0a33 */
[----:B------:R-:W-:Y:S01]  /*22d0*/  @!P0 IADD3 R48, R48, -R5, RZ ;  /* 0x8000000530308210 */ /* 0x000fe20007ffe0ff */
[----:B------:R-:W-:Y:S01]  /*22e0*/  @!P6 IMAD.IADD R50, R50, 0x1, -R5 ;  /* 0x000000013232e824 */ /* 0x000fe200078e0a05 */
[----:B------:R-:W-:Y:S01]  /*22f0*/  ISETP.GT.U32.AND P6, PT, R5, R47, PT ;  /* 0x0000002f0500720c */ /* 0x000fe20003fc4070 */
[----:B------:R-:W-:Y:S01]  /*2300*/  IMAD.MOV R53, RZ, RZ, -R53 ;  /* 0x000000ffff357224 */ /* 0x000fe200078e0a35 */
[----:B------:R-:W-:Y:S01]  /*2310*/  ISETP.GE.AND P0, PT, R57, RZ, PT ;  /* 0x000000ff3900720c */ /* 0x000fe20003f06270 */
[----:B------:R-:W-:Y:S02]  /*2320*/  VIADD R55, R6, 0x58 ;  /* 0x0000005806377836 */ /* 0x000fe40000000000 */
[----:B------:R-:W-:-:S02]  /*2330*/  IMAD R54, R5, R51, R56 ;  /* 0x0000003305367224 */ /* 0x000fc400078e0238 */
[C---:B------:R-:W-:Y:S01]  /*2340*/  IMAD R56, R5.reuse, R53, R58 ;  /* 0x0000003505387224 */ /* 0x040fe200078e023a */
[----:B------:R-:W-:Y:S01]  /*2350*/  IABS R58, R55 ;  /* 0x00000037003a7213 */ /* 0x000fe20000000000 */
[----:B------:R-:W-:Y:S02]  /*2360*/  VIADD R57, R6, 0x54 ;  /* 0x0000005406397836 */ /* 0x000fe40000000000 */
[----:B------:R-:W-:Y:S01]  /*2370*/  @!P1 IMAD.IADD R52, R52, 0x1, -R5 ;  /* 0x0000000134349824 */ /* 0x000fe200078e0a05 */
[C---:B------:R-:W-:Y:S01]  /*2380*/  ISETP.GT.U32.AND P1, PT, R5.reuse, R48, PT ;  /* 0x000000300500720c */ /* 0x040fe20003f24070 */
[----:B------:R-:W-:Y:S01]  /*2390*/  @!P3 IMAD.MOV R43, RZ, RZ, -R43 ;  /* 0x000000ffff2bb224 */ /* 0x000fe200078e0a2b */
[----:B------:R-:W-:Y:S01]  /*23a0*/  ISETP.GT.U32.AND P3, PT, R5, R50, PT ;  /* 0x000000320500720c */ /* 0x000fe20003f64070 */
[----:B------:R-:W-:Y:S01]  /*23b0*/  IMAD.HI.U32 R51, R7, R58, RZ ;  /* 0x0000003a07337227 */ /* 0x000fe200078e00ff */
[----:B------:R-:W-:-:S03]  /*23c0*/  IABS R60, R57 ;  /* 0x00000039003c7213 */ /* 0x000fc60000000000 */
[----:B------:R-:W-:Y:S01]  /*23d0*/  @!P6 IMAD.IADD R47, R47, 0x1, -R5 ;  /* 0x000000012f2fe824 */ /* 0x000fe200078e0a05 */
[----:B------:R-:W-:Y:S01]  /*23e0*/  ISETP.GE.AND P6, PT, R59, RZ, PT ;  /* 0x000000ff3b00720c */ /* 0x000fe20003fc6270 */
[----:B------:R-:W-:Y:S02]  /*23f0*/  IMAD.MOV R53, RZ, RZ, -R51 ;  /* 0x000000ffff357224 */ /* 0x000fe400078e0a33 */
[----:B------:R-:W-:-:S04]  /*2400*/  IMAD.HI.U32 R51, R7, R60, RZ ;  /* 0x0000003c07337227 */ /* 0x000fc800078e00ff */
[----:B------:R-:W-:Y:S01]  /*2410*/  @!P2 IMAD.MOV R46, RZ, RZ, -R46 ;  /* 0x000000ffff2ea224 */ /* 0x000fe200078e0a2e */
[C---:B------:R-:W-:Y:S01]  /*2420*/  ISETP.GT.U32.AND P2, PT, R5.reuse, R52, PT ;  /* 0x000000340500720c */ /* 0x040fe20003f44070 */
[----:B------:R-:W-:Y:S01]  /*2430*/  @!P1 IMAD.IADD R48, R48, 0x1, -R5 ;  /* 0x0000000130309824 */ /* 0x000fe200078e0a05 */
[----:B------:R-:W-:Y:S01]  /*2440*/  @!P3 IADD3 R50, R50, -R5, RZ ;  /* 0x800000053232b210 */ /* 0x000fe20007ffe0ff */
[C---:B------:R-:W-:Y:S01]  /*2450*/  IMAD R58, R5.reuse, R53, R58 ;  /* 0x00000035053a7224 */ /* 0x040fe200078e023a */
[C---:B------:R-:W-:Y:S01]  /*2460*/  ISETP.GT.U32.AND P1, PT, R5.reuse, R56, PT ;  /* 0x000000380500720c */ /* 0x040fe20003f24070 */
[----:B------:R-:W-:Y:S01]  /*2470*/  IMAD.MOV R51, RZ, RZ, -R51 ;  /* 0x000000ffff337224 */ /* 0x000fe200078e0a33 */
[----:B------:R-:W-:Y:S01]  /*2480*/  @!P6 IADD3 R50, -R50, RZ, RZ ;  /* 0x000000ff3232e210 */ /* 0x000fe20007ffe1ff */
[----:B------:R-:W-:Y:S01]  /*2490*/  @!P0 IMAD.MOV R48, RZ, RZ, -R48 ;  /* 0x000000ffff308224 */ /* 0x000fe200078e0a30 */
[C---:B------:R-:W-:Y:S01]  /*24a0*/  ISETP.GT.U32.AND P0, PT, R5.reuse, R58, PT ;  /* 0x0000003a0500720c */ /* 0x040fe20003f04070 */
[----:B------:R-:W-:Y:S01]  /*24b0*/  IMAD R60, R5, R51, R60 ;  /* 0x00000033053c7224 */ /* 0x000fe200078e023c */
[----:B------:R-:W-:Y:S01]  /*24c0*/  ISETP.GE.AND P3, PT, R61, RZ, PT ;  /* 0x000000ff3d00720c */ /* 0x000fe20003f66270 */
[----:B------:R-:W-:Y:S01]  /*24d0*/  @!P5 IMAD.MOV R45, RZ, RZ, -R45 ;  /* 0x000000ffff2dd224 */ /* 0x000fe200078e0a2d */
[C---:B------:R-:W-:Y:S01]  /*24e0*/  ISETP.GT.U32.AND P5, PT, R5.reuse, R54, PT ;  /* 0x000000360500720c */ /* 0x040fe20003fa4070 */
[----:B------:R-:W-:Y:S01]  /*24f0*/  VIADD R59, R6, 0x50 ;  /* 0x00000050063b7836 */ /* 0x000fe20000000000 */
[----:B------:R-:W-:Y:S01]  /*2500*/  ISETP.GT.U32.AND P6, PT, R5, R60, PT ;  /* 0x0000003c0500720c */ /* 0x000fe20003fc4070 */
[--C-:B------:R-:W-:Y:S01]  /*2510*/  @!P2 IMAD.IADD R52, R52, 0x1, -R5.reuse ;  /* 0x000000013434a824 */ /* 0x100fe200078e0a05 */
[----:B------:R-:W-:Y:S01]  /*2520*/  ISETP.GE.AND P2, PT, R62, RZ, PT ;  /* 0x000000ff3e00720c */ /* 0x000fe20003f46270 */
[----:B------:R-:W-:Y:S01]  /*2530*/  VIADD R53, R6, 0x4c ;  /* 0x0000004c06357836 */ /* 0x000fe20000000000 */
[----:B------:R-:W-:Y:S01]  /*2540*/  IABS R62, R59 ;  /* 0x0000003b003e7213 */ /* 0x000fe20000000000 */
[--C-:B------:R-:W-:Y:S01]  /*2550*/  @!P1 IMAD.IADD R56, R56, 0x1, -R5.reuse ;  /* 0x0000000138389824 */ /* 0x100fe200078e0a05 */
[----:B------:R-:W-:Y:S01]  /*2560*/  IADD3 R61, R6, 0x34, RZ ;  /* 0x00000034063d7810 */ /* 0x000fe20007ffe0ff */
[----:B------:R-:W-:Y:S01]  /*2570*/  @!P0 IMAD.IADD R58, R58, 0x1, -R5 ;  /* 0x000000013a3a8824 */ /* 0x000fe200078e0a05 */
[----:B------:R-:W-:Y:S01]  /*2580*/  IABS R64, R53 ;  /* 0x0000003500407213 */ /* 0x000fe20000000000 */
[----:B------:R-:W-:Y:S01]  /*2590*/  IMAD.HI.U32 R51, R7, R62, RZ ;  /* 0x0000003e07337227 */ /* 0x000fe200078e00ff */
[----:B------:R-:W-:-:S02]  /*25a0*/  ISETP.GE.AND P0, PT, R53, RZ, PT ;  /* 0x000000ff3500720c */ /* 0x000fc40003f06270 */
[----:B------:R-:W-:Y:S01]  /*25b0*/  IADD3 R53, R6, 0x48, RZ ;  /* 0x0000004806357810 */ /* 0x000fe20007ffe0ff */
[--C-:B------:R-:W-:Y:S01]  /*25c0*/  @!P5 IMAD.IADD R54, R54, 0x1, -R5.reuse ;  /* 0x000000013636d824 */ /* 0x100fe200078e0a05 */
[----:B------:R-:W-:Y:S01]  /*25d0*/  ISETP.GE.AND P5, PT, R63, RZ, PT ;  /* 0x000000ff3f00720c */ /* 0x000fe20003fa6270 */
[----:B------:R-:W-:Y:S01]  /*25e0*/  @!P6 IMAD.IADD R60, R60, 0x1, -R5 ;  /* 0x000000013c3ce824 */ /* 0x000fe200078e0a05 */
[C---:B------:R-:W-:Y:S01]  /*25f0*/  ISETP.GT.U32.AND P6, PT, R5.reuse, R58, PT ;  /* 0x0000003a0500720c */ /* 0x040fe20003fc4070 */
[----:B------:R-:W-:Y:S01]  /*2600*/  IMAD.MOV R51, RZ, RZ, -R51 ;  /* 0x000000ffff337224 */ /* 0x000fe200078e0a33 */
[----:B------:R-:W-:Y:S01]  /*2610*/  ISETP.GT.U32.AND P1, PT, R5, R54, PT ;  /* 0x000000360500720c */ /* 0x000fe20003f24070 */
[----:B------:R-:W-:Y:S01]  /*2620*/  @!P3 IMAD.MOV R52, RZ, RZ, -R52 ;  /* 0x000000ffff34b224 */ /* 0x000fe200078e0a34 */
[----:B------:R-:W-:Y:S01]  /*2630*/  ISETP.GE.AND P3, PT, R55, RZ, PT ;  /* 0x000000ff3700720c */ /* 0x000fe20003f66270 */
[----:B------:R-:W-:Y:S01]  /*2640*/  IMAD R62, R5, R51, R62 ;  /* 0x00000033053e7224 */ /* 0x000fe200078e023e */
[----:B------:R-:W-:Y:S01]  /*2650*/  IABS R66, R53 ;  /* 0x0000003500427213 */ /* 0x000fe20000000000 */
[----:B------:R-:W-:Y:S01]  /*2660*/  IMAD.HI.U32 R51, R7, R64, RZ ;  /* 0x0000004007337227 */ /* 0x000fe200078e00ff */
[----:B------:R-:W-:-:S03]  /*2670*/  IABS R76, R61 ;  /* 0x0000003d004c7213 */ /* 0x000fc60000000000 */
[----:B------:R-:W-:Y:S02]  /*2680*/  IMAD.MOV R51, RZ, RZ, -R51 ;  /* 0x000000ffff337224 */ /* 0x000fe400078e0a33 */
[--C-:B------:R-:W-:Y:S01]  /*2690*/  @!P6 IMAD.IADD R58, R58, 0x1, -R5.reuse ;  /* 0x000000013a3ae824 */ /* 0x100fe200078e0a05 */
[C---:B------:R-:W-:Y:S01]  /*26a0*/  ISETP.GT.U32.AND P6, PT, R5.reuse, R62, PT ;  /* 0x0000003e0500720c */ /* 0x040fe20003fc4070 */
[----:B------:R-:W-:Y:S02]  /*26b0*/  IMAD R64, R5, R51, R64 ;  /* 0x0000003305407224 */ /* 0x000fe400078e0240 */
[----:B------:R-:W-:Y:S01]  /*26c0*/  @!P1 IMAD.IADD R54, R54, 0x1, -R5 ;  /* 0x0000000136369824 */ /* 0x000fe200078e0a05 */
[----:B------:R-:W-:Y:S01]  /*26d0*/  ISETP.GE.AND P1, PT, R57, RZ, PT ;  /* 0x000000ff3900720c */ /* 0x000fe20003f26270 */
[----:B------:R-:W-:Y:S01]  /*26e0*/  @!P3 IMAD.MOV R58, RZ, RZ, -R58 ;  /* 0x000000ffff3ab224 */ /* 0x000fe200078e0a3a */
[C---:B------:R-:W-:Y:S01]  /*26f0*/  ISETP.GT.U32.AND P3, PT, R5.reuse, R64, PT ;  /* 0x000000400500720c */ /* 0x040fe20003f64070 */
[----:B------:R-:W-:Y:S01]  /*2700*/  @!P2 IMAD.MOV R54, RZ, RZ, -R54 ;  /* 0x000000ffff36a224 */ /* 0x000fe200078e0a36 */
[----:B------:R-:W-:Y:S01]  /*2710*/  ISETP.GT.U32.AND P2, PT, R5, R60, PT ;  /* 0x0000003c0500720c */ /* 0x000fe20003f44070 */
[----:B------:R-:W-:-:S02]  /*2720*/  VIADD R57, R6, 0x40 ;  /* 0x0000004006397836 */ /* 0x000fc40000000000 */
[----:B------:R-:W-:Y:S02]  /*2730*/  VIADD R55, R6, 0x44 ;  /* 0x0000004406377836 */ /* 0x000fe40000000000 */
[----:B------:R-:W-:Y:S01]  /*2740*/  IMAD.HI.U32 R51, R7, R66, RZ ;  /* 0x0000004207337227 */ /* 0x000fe200078e00ff */
[----:B------:R-:W-:Y:S02]  /*2750*/  IABS R70, R57 ;  /* 0x0000003900467213 */ /* 0x000fe40000000000 */
[----:B------:R-:W-:Y:S01]  /*2760*/  IABS R68, R55 ;  /* 0x0000003700447213 */ /* 0x000fe20000000000 */
[----:B------:R-:W-:Y:S01]  /*2770*/  @!P4 IMAD.MOV R47, RZ, RZ, -R47 ;  /* 0x000000ffff2fc224 */ /* 0x000fe200078e0a2f */
[----:B------:R-:W-:Y:S01]  /*2780*/  ISETP.GT.U32.AND P4, PT, R5, R56, PT ;  /* 0x000000380500720c */ /* 0x000fe20003f84070 */
[--C-:B------:R-:W-:Y:S02]  /*2790*/  @!P3 IMAD.IADD R64, R64, 0x1, -R5.reuse ;  /* 0x000000014040b824 */ /* 0x100fe400078e0a05 */
[--C-:B------:R-:W-:Y:S01]  /*27a0*/  @!P2 IMAD.IADD R60, R60, 0x1, -R5.reuse ;  /* 0x000000013c3ca824 */ /* 0x100fe200078e0a05 */
[----:B------:R-:W-:Y:S01]  /*27b0*/  ISETP.GE.AND P2, PT, R55, RZ, PT ;  /* 0x000000ff3700720c */ /* 0x000fe20003f46270 */
[----:B------:R-:W-:Y:S01]  /*27c0*/  @!P6 IMAD.IADD R62, R62, 0x1, -R5 ;  /* 0x000000013e3ee824 */ /* 0x000fe200078e0a05 */
[----:B------:R-:W-:Y:S01]  /*27d0*/  IADD3 R55, -R51, RZ, RZ ;  /* 0x000000ff33377210 */ /* 0x000fe20007ffe1ff */
[----:B------:R-:W-:Y:S01]  /*27e0*/  IMAD.HI.U32 R51, R7, R70, RZ ;  /* 0x0000004607337227 */ /* 0x000fe200078e00ff */
[----:B------:R-:W-:-:S02]  /*27f0*/  ISETP.GT.U32.AND P3, PT, R5, R64, PT ;  /* 0x000000400500720c */ /* 0x000fc40003f64070 */
[C---:B------:R-:W-:Y:S01]  /*2800*/  ISETP.GT.U32.AND P6, PT, R5.reuse, R62, PT ;  /* 0x0000003e0500720c */ /* 0x040fe20003fc4070 */
[----:B------:R-:W-:Y:S02]  /*2810*/  IMAD R66, R5, R55, R66 ;  /* 0x0000003705427224 */ /* 0x000fe400078e0242 */
[----:B------:R-:W-:Y:S02]  /*2820*/  IMAD.MOV R55, RZ, RZ, -R51 ;  /* 0x000000ffff377224 */ /* 0x000fe400078e0a33 */
[--C-:B------:R-:W-:Y:S01]  /*2830*/  @!P4 IMAD.IADD R56, R56, 0x1, -R5.reuse ;  /* 0x000000013838c824 */ /* 0x100fe200078e0a05 */
[----:B------:R-:W-:Y:S01]  /*2840*/  ISETP.GE.AND P4, PT, R59, RZ, PT ;  /* 0x000000ff3b00720c */ /* 0x000fe20003f86270 */
[C---:B------:R-:W-:Y:S02]  /*2850*/  IMAD R70, R5.reuse, R55, R70 ;  /* 0x0000003705467224 */ /* 0x040fe400078e0246 */
[----:B------:R-:W-:Y:S02]  /*2860*/  VIADD R59, R6, 0x3c ;  /* 0x0000003c063b7836 */ /* 0x000fe40000000000 */
[----:B------:R-:W-:Y:S01]  /*2870*/  @!P3 IMAD.IADD R64, R64, 0x1, -R5 ;  /* 0x000000014040b824 */ /* 0x000fe200078e0a05 */
[----:B------:R-:W-:Y:S01]  /*2880*/  ISETP.GT.U32.AND P3, PT, R5, R70, PT ;  /* 0x000000460500720c */ /* 0x000fe20003f64070 */
[----:B------:R-:W-:Y:S01]  /*2890*/  @!P5 IMAD.MOV R56, RZ, RZ, -R56 ;  /* 0x000000ffff38d224 */ /* 0x000fe200078e0a38 */
[----:B------:R-:W-:Y:S01]  /*28a0*/  ISETP.GE.AND P5, PT, R53, RZ, PT ;  /* 0x000000ff3500720c */ /* 0x000fe20003fa6270 */
[----:B------:R-:W-:Y:S01]  /*28b0*/  IMAD.HI.U32 R53, R7, R68, RZ ;  /* 0x0000004407357227 */ /* 0x000fe200078e00ff */
[----:B------:R-:W-:-:S03]  /*28c0*/  IABS R72, R59 ;  /* 0x0000003b00487213 */ /* 0x000fc60000000000 */
[----:B------:R-:W-:Y:S01]  /*28d0*/  @!P6 IMAD.IADD R62, R62, 0x1, -R5 ;  /* 0x000000013e3ee824 */ /* 0x000fe200078e0a05 */
[----:B------:R-:W-:Y:S01]  /*28e0*/  ISETP.GT.U32.AND P6, PT, R5, R66, PT ;  /* 0x000000420500720c */ /* 0x000fe20003fc4070 */
[----:B------:R-:W-:Y:S02]  /*28f0*/  IMAD.MOV R53, RZ, RZ, -R53 ;  /* 0x000000ffff357224 */ /* 0x000fe400078e0a35 */
[----:B------:R-:W-:-:S04]  /*2900*/  IMAD.HI.U32 R51, R7, R72, RZ ;  /* 0x0000004807337227 */ /* 0x000fc800078e00ff */
[----:B------:R-:W-:Y:S02]  /*2910*/  @!P3 IMAD.IADD R70, R70, 0x1, -R5 ;  /* 0x000000014646b824 */ /* 0x000fe400078e0a05 */
[----:B------:R-:W-:Y:S02]  /*2920*/  IMAD R68, R5, R53, R68 ;  /* 0x0000003505447224 */ /* 0x000fe400078e0244 */
[----:B------:R-:W-:Y:S01]  /*2930*/  IMAD.HI.U32 R53, R7, R76, RZ ;  /* 0x0000004c07357227 */ /* 0x000fe200078e00ff */
[----:B------:R-:W-:-:S03]  /*2940*/  ISETP.GT.U32.AND P3, PT, R5, R70, PT ;  /* 0x000000460500720c */ /* 0x000fc60003f64070 */
[----:B------:R-:W-:Y:S02]  /*2950*/  IMAD.MOV R51, RZ, RZ, -R51 ;  /* 0x000000ffff337224 */ /* 0x000fe400078e0a33 */
[----:B------:R-:W-:Y:S02]  /*2960*/  IMAD.MOV R53, RZ, RZ, -R53 ;  /* 0x000000ffff357224 */ /* 0x000fe400078e0a35 */
[--C-:B------:R-:W-:Y:S02]  /*2970*/  @!P6 IMAD.IADD R66, R66, 0x1, -R5.reuse ;  /* 0x000000014242e824 */ /* 0x100fe400078e0a05 */
[C---:B------:R-:W-:Y:S02]  /*2980*/  IMAD R72, R5.reuse, R51, R72 ;  /* 0x0000003305487224 */ /* 0x040fe400078e0248 */
[C---:B------:R-:W-:Y:S01]  /*2990*/  IMAD R76, R5.reuse, R53, R76 ;  /* 0x00000035054c7224 */ /* 0x040fe200078e024c */
[C---:B------:R-:W-:Y:S01]  /*29a0*/  ISETP.GT.U32.AND P6, PT, R5.reuse, R66, PT ;  /* 0x000000420500720c */ /* 0x040fe20003fc4070 */
[----:B------:R-:W-:Y:S01]  /*29b0*/  @!P0 IMAD.MOV R64, RZ, RZ, -R64 ;  /* 0x000000ffff408224 */ /* 0x000fe200078e0a40 */
[C---:B------:R-:W-:Y:S01]  /*29c0*/  ISETP.GT.U32.AND P0, PT, R5.reuse, R72, PT ;  /* 0x000000480500720c */ /* 0x040fe20003f04070 */
[----:B------:R-:W-:Y:S01]  /*29d0*/  @!P4 IMAD.MOV R62, RZ, RZ, -R62 ;  /* 0x000000ffff3ec224 */ /* 0x000fe200078e0a3e */
[C---:B------:R-:W-:Y:S01]  /*29e0*/  ISETP.GT.U32.AND P4, PT, R5.reuse, R68, PT ;  /* 0x000000440500720c */ /* 0x040fe20003f84070 */
[----:B------:R-:W-:Y:S01]  /*29f0*/  @!P3 IMAD.IADD R70, R70, 0x1, -R5 ;  /* 0x000000014646b824 */ /* 0x000fe200078e0a05 */
[----:B------:R-:W-:Y:S01]  /*2a00*/  ISETP.GT.U32.AND P3, PT, R5, R76, PT ;  /* 0x0000004c0500720c */ /* 0x000fe20003f64070 */
[----:B------:R-:W-:Y:S01]  /*2a10*/  @!P1 IMAD.MOV R60, RZ, RZ, -R60 ;  /* 0x000000ffff3c9224 */ /* 0x000fe200078e0a3c */
[----:B------:R-:W-:Y:S01]  /*2a20*/  ISETP.GE.AND P1, PT, R57, RZ, PT ;  /* 0x000000ff3900720c */ /* 0x000fe20003f26270 */
[----:B------:R-:W-:-:S02]  /*2a30*/  VIADD R57, R6, 0x38 ;  /* 0x0000003806397836 */ /* 0x000fc40000000000 */
[C---:B------:R-:W-:Y:S02]  /*2a40*/  VIADD R63, R6.reuse, 0x30 ;  /* 0x00000030063f7836 */ /* 0x040fe40000000000 */
[----:B------:R-:W-:Y:S01]  /*2a50*/  VIADD R65, R6, 0x28 ;  /* 0x0000002806417836 */ /* 0x000fe20000000000 */
[----:B------:R-:W-:Y:S01]  /*2a60*/  IABS R74, R57 ;  /* 0x00000039004a7213 */ /* 0x000fe20000000000 */
[--C-:B------:R-:W-:Y:S01]  /*2a70*/  @!P6 IMAD.IADD R66, R66, 0x1, -R5.reuse ;  /* 0x000000014242e824 */ /* 0x100fe200078e0a05 */
[----:B------:R-:W-:Y:S01]  /*2a80*/  ISETP.GE.AND P6, PT, R59, RZ, PT ;  /* 0x000000ff3b00720c */ /* 0x000fe20003fc6270 */
[----:B------:R-:W-:Y:S01]  /*2a90*/  VIADD R59, R6, 0x2c ;  /* 0x0000002c063b7836 */ /* 0x000fe20000000000 */
[----:B------:R-:W-:Y:S01]  /*2aa0*/  IABS R78, R63 ;  /* 0x0000003f004e7213 */ /* 0x000fe20000000000 */
[----:B------:R-:W-:Y:S01]  /*2ab0*/  @!P0 IMAD.IADD R72, R72, 0x1, -R5 ;  /* 0x0000000148488824 */ /* 0x000fe200078e0a05 */
[----:B------:R-:W-:Y:S01]  /*2ac0*/  @!P4 IADD3 R68, R68, -R5, RZ ;  /* 0x800000054444c210 */ /* 0x000fe20007ffe0ff */
[----:B------:R-:W-:Y:S01]  /*2ad0*/  IMAD.HI.U32 R51, R7, R74, RZ ;  /* 0x0000004a07337227 */ /* 0x000fe200078e00ff */
[----:B------:R-:W-:-:S02]  /*2ae0*/  IABS R82, R65 ;  /* 0x0000004100527213 */ /* 0x000fc40000000000 */
[C---:B------:R-:W-:Y:S01]  /*2af0*/  ISETP.GT.U32.AND P4, PT, R5.reuse, R68, PT ;  /* 0x000000440500720c */ /* 0x040fe20003f84070 */
[----:B------:R-:W-:Y:S01]  /*2b00*/  @!P3 IMAD.IADD R76, R76, 0x1, -R5 ;  /* 0x000000014c4cb824 */ /* 0x000fe200078e0a05 */
[----:B------:R-:W-:Y:S01]  /*2b10*/  IABS R80, R59 ;  /* 0x0000003b00507213 */ /* 0x000fe20000000000 */
[----:B------:R-:W-:Y:S01]  /*2b20*/  IMAD.MOV R51, RZ, RZ, -R51 ;  /* 0x000000ffff337224 */ /* 0x000fe200078e0a33 */
[----:B------:R-:W-:Y:S01]  /*2b30*/  ISETP.GT.U32.AND P0, PT, R5, R72, PT ;  /* 0x000000480500720c */ /* 0x000fe20003f04070 */
[----:B------:R-:W-:Y:S01]  /*2b40*/  IMAD.HI.U32 R55, R7, R78, RZ ;  /* 0x0000004e07377227 */ /* 0x000fe200078e00ff */
[----:B------:R-:W-:Y:S02]  /*2b50*/  @!P5 IADD3 R66, -R66, RZ, RZ ;  /* 0x000000ff4242d210 */ /* 0x000fe40007ffe1ff */
[----:B------:R-:W-:Y:S01]  /*2b60*/  ISETP.GT.U32.AND P5, PT, R5, R76, PT ;  /* 0x0000004c0500720c */ /* 0x000fe20003fa4070 */
[----:B------:R-:W-:-:S04]  /*2b70*/  IMAD.HI.U32 R53, R7, R82, RZ ;  /* 0x0000005207357227 */ /* 0x000fc800078e00ff */
[----:B------:R-:W-:Y:S02]  /*2b80*/  IMAD R74, R5, R51, R74 ;  /* 0x00000033054a7224 */ /* 0x000fe400078e024a */
[----:B------:R-:W-:Y:S02]  /*2b90*/  IMAD.MOV R55, RZ, RZ, -R55 ;  /* 0x000000ffff377224 */ /* 0x000fe400078e0a37 */
[----:B------:R-:W-:-:S04]  /*2ba0*/  IMAD.HI.U32 R51, R7, R80, RZ ;  /* 0x0000005007337227 */ /* 0x000fc800078e00ff */
[----:B------:R-:W-:Y:S01]  /*2bb0*/  IMAD.MOV R53, RZ, RZ, -R53 ;  /* 0x000000ffff357224 */ /* 0x000fe200078e0a35 */
[----:B------:R-:W-:Y:S01]  /*2bc0*/  IADD3 R51, -R51, RZ, RZ ;  /* 0x000000ff33337210 */ /* 0x000fe20007ffe1ff */
[----:B------:R-:W-:Y:S02]  /*2bd0*/  VIADD R69, R6, 0x20 ;  /* 0x0000002006457836 */ /* 0x000fe40000000000 */
[C---:B------:R-:W-:Y:S02]  /*2be0*/  IMAD R78, R5.reuse, R55, R78 ;  /* 0x00000037054e7224 */ /* 0x040fe400078e024e */
[C---:B------:R-:W-:Y:S01]  /*2bf0*/  IMAD R82, R5.reuse, R53, R82 ;  /* 0x0000003505527224 */ /* 0x040fe200078e0252 */
[----:B------:R-:W-:Y:S01]  /*2c00*/  IABS R86, R69 ;  /* 0x0000004500567213 */ /* 0x000fe20000000000 */
[--C-:B------:R-:W-:Y:S01]  /*2c10*/  @!P4 IMAD.IADD R68, R68, 0x1, -R5.reuse ;  /* 0x000000014444c824 */ /* 0x100fe200078e0a05 */
[C---:B------:R-:W-:Y:S01]  /*2c20*/  ISETP.GT.U32.AND P4, PT, R5.reuse, R74, PT ;  /* 0x0000004a0500720c */ /* 0x040fe20003f84070 */
[--C-:B------:R-:W-:Y:S01]  /*2c30*/  @!P0 IMAD.IADD R72, R72, 0x1, -R5.reuse ;  /* 0x0000000148488824 */ /* 0x100fe200078e0a05 */
[C---:B------:R-:W-:Y:S01]  /*2c40*/  ISETP.GT.U32.AND P0, PT, R5.reuse, R78, PT ;  /* 0x0000004e0500720c */ /* 0x040fe20003f04070 */
[----:B------:R-:W-:Y:S01]  /*2c50*/  @!P5 IMAD.IADD R76, R76, 0x1, -R5 ;  /* 0x000000014c4cd824 */ /* 0x000fe200078e0a05 */
[C---:B------:R-:W-:Y:S01]  /*2c60*/  ISETP.GT.U32.AND P5, PT, R5.reuse, R82, PT ;  /* 0x000000520500720c */ /* 0x040fe20003fa4070 */
[----:B------:R-:W-:Y:S01]  /*2c70*/  IMAD R80, R5, R51, R80 ;  /* 0x0000003305507224 */ /* 0x000fe200078e0250 */
[----:B------:R-:W-:Y:S01]  /*2c80*/  @!P6 IADD3 R72, -R72, RZ, RZ ;  /* 0x000000ff4848e210 */ /* 0x000fe20007ffe1ff */
[----:B------:R-:W-:-:S04]  /*2c90*/  IMAD.HI.U32 R51, R7, R86, RZ ;  /* 0x0000005607337227 */ /* 0x000fc800078e00ff */
[C---:B------:R-:W-:Y:S02]  /*2ca0*/  VIADD R71, R6.reuse, 0x1c ;  /* 0x0000001c06477836 */ /* 0x040fe40000000000 */
[----:B------:R-:W-:Y:S02]  /*2cb0*/  IMAD.MOV R53, RZ, RZ, -R51 ;  /* 0x000000ffff357224 */ /* 0x000fe400078e0a33 */
[----:B------:R-:W-:Y:S01]  /*2cc0*/  VIADD R67, R6, 0x24 ;  /* 0x0000002406437836 */ /* 0x000fe20000000000 */
[----:B------:R-:W-:Y:S01]  /*2cd0*/  IABS R88, R71 ;  /* 0x0000004700587213 */ /* 0x000fe20000000000 */
[C---:B------:R-:W-:Y:S01]  /*2ce0*/  IMAD R86, R5.reuse, R53, R86 ;  /* 0x0000003505567224 */ /* 0x040fe200078e0256 */
[----:B------:R-:W-:Y:S01]  /*2cf0*/  @!P5 IADD3 R82, R82, -R5, RZ ;  /* 0x800000055252d210 */ /* 0x000fe20007ffe0ff */
[--C-:B------:R-:W-:Y:S01]  /*2d00*/  @!P4 IMAD.IADD R74, R74, 0x1, -R5.reuse ;  /* 0x000000014a4ac824 */ /* 0x100fe200078e0a05 */
[----:B------:R-:W-:Y:S01]  /*2d10*/  IABS R84, R67 ;  /* 0x0000004300547213 */ /* 0x000fe20000000000 */
[----:B------:R-:W-:Y:S01]  /*2d20*/  @!P0 IMAD.IADD R78, R78, 0x1, -R5 ;  /* 0x000000014e4e8824 */ /* 0x000fe200078e0a05 */
[----:B------:R-:W-:Y:S01]  /*2d30*/  ISETP.GT.U32.AND P5, PT, R5, R86, PT ;  /* 0x000000560500720c */ /* 0x000fe20003fa4070 */
[----:B------:R-:W-:Y:S01]  /*2d40*/  IMAD.HI.U32 R51, R7, R88, RZ ;  /* 0x0000005807337227 */ /* 0x000fe200078e00ff */
[----:B------:R-:W-:-:S02]  /*2d50*/  ISETP.GT.U32.AND P3, PT, R5, R74, PT ;  /* 0x0000004a0500720c */ /* 0x000fc40003f64070 */
[----:B------:R-:W-:Y:S01]  /*2d60*/  ISETP.GT.U32.AND P0, PT, R5, R78, PT ;  /* 0x0000004e0500720c */ /* 0x000fe20003f04070 */
[----:B------:R-:W-:Y:S01]  /*2d70*/  IMAD.HI.U32 R55, R7, R84, RZ ;  /* 0x0000005407377227 */ /* 0x000fe200078e00ff */
[----:B------:R-:W-:-:S03]  /*2d80*/  ISETP.GE.AND P4, PT, R57, RZ, PT ;  /* 0x000000ff3900720c */ /* 0x000fc60003f86270 */
[----:B------:R-:W-:Y:S02]  /*2d90*/  VIADD R73, R6, 0x18 ;  /* 0x0000001806497836 */ /* 0x000fe40000000000 */
[----:B------:R-:W-:Y:S02]  /*2da0*/  IMAD.MOV R51, RZ, RZ, -R51 ;  /* 0x000000ffff337224 */ /* 0x000fe400078e0a33 */
[----:B------:R-:W-:Y:S01]  /*2db0*/  IMAD.MOV R55, RZ, RZ, -R55 ;  /* 0x000000ffff377224 */ /* 0x000fe200078e0a37 */
[----:B------:R-:W-:Y:S01]  /*2dc0*/  IABS R90, R73 ;  /* 0x00000049005a7213 */ /* 0x000fe20000000000 */
[C---:B------:R-:W-:Y:S02]  /*2dd0*/  IMAD R88, R5.reuse, R51, R88 ;  /* 0x0000003305587224 */ /* 0x040fe400078e0258 */
[C---:B------:R-:W-:Y:S02]  /*2de0*/  IMAD R84, R5.reuse, R55, R84 ;  /* 0x0000003705547224 */ /* 0x040fe400078e0254 */
[----:B------:R-:W-:Y:S01]  /*2df0*/  @!P5 IMAD.IADD R86, R86, 0x1, -R5 ;  /* 0x000000015656d824 */ /* 0x000fe200078e0a05 */
[----:B------:R-:W-:Y:S01]  /*2e00*/  ISETP.GT.U32.AND P5, PT, R5, R88, PT ;  /* 0x000000580500720c */ /* 0x000fe20003fa4070 */
[----:B------:R-:W-:-:S04]  /*2e10*/  IMAD.HI.U32 R53, R7, R90, RZ ;  /* 0x0000005a07357227 */ /* 0x000fc800078e00ff */
[--C-:B------:R-:W-:Y:S01]  /*2e20*/  @!P3 IMAD.IADD R74, R74, 0x1, -R5.reuse ;  /* 0x000000014a4ab824 */ /* 0x100fe200078e0a05 */
[C---:B------:R-:W-:Y:S01]  /*2e30*/  ISETP.GT.U32.AND P3, PT, R5.reuse, R80, PT ;  /* 0x000000500500720c */ /* 0x040fe20003f64070 */
[----:B------:R-:W-:Y:S01]  /*2e40*/  @!P0 IMAD.IADD R78, R78, 0x1, -R5 ;  /* 0x000000014e4e8824 */ /* 0x000fe200078e0a05 */
[C---:B------:R-:W-:Y:S01]  /*2e50*/  ISETP.GT.U32.AND P0, PT, R5.reuse, R84, PT ;  /* 0x000000540500720c */ /* 0x040fe20003f04070 */
[----:B------:R-:W-:Y:S02]  /*2e60*/  IMAD.MOV R53, RZ, RZ, -R53 ;  /* 0x000000ffff357224 */ /* 0x000fe400078e0a35 */
[----:B------:R-:W-:Y:S02]  /*2e70*/  VIADD R75, R6, 0x14 ;  /* 0x00000014064b7836 */ /* 0x000fe40000000000 */
[C---:B------:R-:W-:Y:S01]  /*2e80*/  IMAD R90, R5.reuse, R53, R90 ;  /* 0x00000035055a7224 */ /* 0x040fe200078e025a */
[----:B------:R-:W-:Y:S01]  /*2e90*/  @!P5 IADD3 R88, R88, -R5, RZ ;  /* 0x800000055858d210 */ /* 0x000fe20007ffe0ff */
[C---:B------:R-:W-:Y:S01]  /*2ea0*/  VIADD R77, R6.reuse, 0x8 ;  /* 0x00000008064d7836 */ /* 0x040fe20000000000 */
[----:B------:R-:W-:Y:S01]  /*2eb0*/  IABS R92, R75 ;  /* 0x0000004b005c7213 */ /* 0x000fe20000000000 */
[----:B------:R-:W-:Y:S01]  /*2ec0*/  VIADD R79, R6, 0x4 ;  /* 0x00000004064f7836 */ /* 0x000fe20000000000 */
[----:B------:R-:W-:Y:S01]  /*2ed0*/  ISETP.GT.U32.AND P5, PT, R5, R90, PT ;  /* 0x0000005a0500720c */ /* 0x000fe20003fa4070 */
[--C-:B------:R-:W-:Y:S01]  /*2ee0*/  @!P3 IMAD.IADD R80, R80, 0x1, -R5.reuse ;  /* 0x000000015050b824 */ /* 0x100fe200078e0a05 */
[----:B------:R-:W-:Y:S01]  /*2ef0*/  ISETP.GE.AND P3, PT, R61, RZ, PT ;  /* 0x000000ff3d00720c */ /* 0x000fe20003f66270 */
[----:B------:R-:W-:Y:S01]  /*2f00*/  @!P0 IMAD.IADD R84, R84, 0x1, -R5 ;  /* 0x0000000154548824 */ /* 0x000fe200078e0a05 */
[----:B------:R-:W-:Y:S01]  /*2f10*/  ISETP.GE.AND P0, PT, R63, RZ, PT ;  /* 0x000000ff3f00720c */ /* 0x000fe20003f06270 */
[C---:B------:R-:W-:Y:S01]  /*2f20*/  VIADD R61, R6.reuse, 0x10 ;  /* 0x00000010063d7836 */ /* 0x040fe20000000000 */
[----:B------:R-:W-:Y:S01]  /*2f30*/  IABS R98, R77 ;  /* 0x0000004d00627213 */ /* 0x000fe20000000000 */
[----:B------:R-:W-:Y:S01]  /*2f40*/  VIADD R63, R6, 0xc ;  /* 0x0000000c063f7836 */ /* 0x000fe20000000000 */
[----:B------:R-:W-:Y:S01]  /*2f50*/  IABS R100, R79 ;  /* 0x0000004f00647213 */ /* 0x000fe20000000000 */
[----:B------:R-:W-:Y:S01]  /*2f60*/  IMAD.HI.U32 R55, R7, R92, RZ ;  /* 0x0000005c07377227 */ /* 0x000fe200078e00ff */
[----:B------:R-:W-:-:S02]  /*2f70*/  IABS R94, R61 ;  /* 0x0000003d005e7213 */ /* 0x000fc40000000000 */
[----:B------:R-:W-:Y:S01]  /*2f80*/  IABS R96, R63 ;  /* 0x0000003f00607213 */ /* 0x000fe20000000000 */
[----:B------:R-:W-:Y:S02]  /*2f90*/  IMAD.MOV R55, RZ, RZ, -R55 ;  /* 0x000000ffff377224 */ /* 0x000fe400078e0a37 */
[----:B------:R-:W-:Y:S01]  /*2fa0*/  @!P5 IMAD.IADD R90, R90, 0x1, -R5 ;  /* 0x000000015a5ad824 */ /* 0x000fe200078e0a05 */
[C---:B------:R-:W-:Y:S01]  /*2fb0*/  ISETP.GT.U32.AND P5, PT, R5.reuse, R84, PT ;  /* 0x000000540500720c */ /* 0x040fe20003fa4070 */
[----:B------:R-:W-:Y:S02]  /*2fc0*/  IMAD R92, R5, R55, R92 ;  /* 0x00000037055c7224 */ /* 0x000fe400078e025c */
[----:B------:R-:W-:Y:S01]  /*2fd0*/  IMAD.HI.U32 R51, R7, R94, RZ ;  /* 0x0000005e07337227 */ /* 0x000fe200078e00ff */
[----:B------:R-:W-:-:S03]  /*2fe0*/  ISETP.GT.U32.AND P6, PT, R5, R90, PT ;  /* 0x0000005a0500720c */ /* 0x000fc60003fc4070 */
[----:B------:R-:W-:-:S04]  /*2ff0*/  IMAD.HI.U32 R53, R7, R96, RZ ;  /* 0x0000006007357227 */ /* 0x000fc800078e00ff */
[----:B------:R-:W-:-:S04]  /*3000*/  IMAD.HI.U32 R55, R7, R98, RZ ;  /* 0x0000006207377227 */ /* 0x000fc800078e00ff */
[C---:B------:R-:W-:Y:S02]  /*3010*/  IMAD.HI.U32 R57, R7.reuse, R100, RZ ;  /* 0x0000006407397227 */ /* 0x040fe400078e00ff */
[----:B------:R-:W-:Y:S02]  /*3020*/  @!P6 IADD3 R90, R90, -R5, RZ ;  /* 0x800000055a5ae210 */ /* 0x000fe40007ffe0ff */
[----:B------:R-:W-:-:S04]  /*3030*/  IMAD.HI.U32 R7, R7, R102, RZ ;  /* 0x0000006607077227 */ /* 0x000fc800078e00ff */
[----:B------:R-:W-:Y:S01]  /*3040*/  @!P2 IMAD.MOV R68, RZ, RZ, -R68 ;  /* 0x000000ffff44a224 */ /* 0x000fe200078e0a44 */
[C---:B------:R-:W-:Y:S01]  /*3050*/  ISETP.GT.U32.AND P2, PT, R5.reuse, R80, PT ;  /* 0x000000500500720c */ /* 0x040fe20003f44070 */
[----:B------:R-:W-:Y:S01]  /*3060*/  @!P1 IMAD.MOV R70, RZ, RZ, -R70 ;  /* 0x000000ffff469224 */ /* 0x000fe200078e0a46 */
[C---:B------:R-:W-:Y:S01]  /*3070*/  ISETP.GT.U32.AND P1, PT, R5.reuse, R82, PT ;  /* 0x000000520500720c */ /* 0x040fe20003f24070 */
[----:B------:R-:W-:Y:S02]  /*3080*/  IMAD.MOV R7, RZ, RZ, -R7 ;  /* 0x000000ffff077224 */ /* 0x000fe400078e0a07 */
[----:B------:R-:W-:Y:S02]  /*3090*/  IMAD.MOV R51, RZ, RZ, -R51 ;  /* 0x000000ffff337224 */ /* 0x000fe400078e0a33 */
[----:B------:R-:W-:Y:S02]  /*30a0*/  IMAD.MOV R53, RZ, RZ, -R53 ;  /* 0x000000ffff357224 */ /* 0x000fe400078e0a35 */
[C---:B------:R-:W-:Y:S01]  /*30b0*/  IMAD R102, R5.reuse, R7, R102 ;  /* 0x0000000705667224 */ /* 0x040fe200078e0266 */
[----:B------:R-:W-:Y:S01]  /*30c0*/  SHF.R.S32.HI R7, RZ, 0x1f, R206 ;  /* 0x0000001fff077819 */ /* 0x000fe200000114ce */
[----:B------:R-:W-:Y:S01]  /*30d0*/  @!P4 IMAD.MOV R74, RZ, RZ, -R74 ;  /* 0x000000ffff4ac224 */ /* 0x000fe200078e0a4a */
[C---:B------:R-:W-:Y:S01]  /*30e0*/  ISETP.GT.U32.AND P4, PT, R5.reuse, R86, PT ;  /* 0x000000560500720c */ /* 0x040fe20003f84070 */
[----:B------:R-:W-:Y:S01]  /*30f0*/  IMAD R94, R5, R51, R94 ;  /* 0x00000033055e7224 */ /* 0x000fe200078e025e */
[----:B------:R-:W-:Y:S01]  /*3100*/  LEA.HI R206, R7, R206, RZ, 0x5 ;  /* 0x000000ce07ce7211 */ /* 0x000fe200078f28ff */
[C---:B------:R-:W-:Y:S01]  /*3110*/  IMAD R96, R5.reuse, R53, R96 ;  /* 0x0000003505607224 */ /* 0x040fe200078e0260 */
[----:B------:R-:W1:Y:S01]  /*3120*/  LDC R7, c[0x0][0x240] ;  /* 0x00009000ff077b82 */ /* 0x000e620000000800 */
[----:B------:R-:W-:Y:S01]  /*3130*/  @!P5 IMAD.IADD R84, R84, 0x1, -R5 ;  /* 0x000000015454d824 */ /* 0x000fe200078e0a05 */
[C---:B------:R-:W-:Y:S01]  /*3140*/  ISETP.GT.U32.AND P5, PT, R5.reuse, R102, PT ;  /* 0x000000660500720c */ /* 0x040fe20003fa4070 */
[----:B------:R-:W-:Y:S01]  /*3150*/  IMAD.MOV R57, RZ, RZ, -R57 ;  /* 0x000000ffff397224 */ /* 0x000fe200078e0a39 */
[----:B------:R-:W-:Y:S01]  /*3160*/  SHF.R.S32.HI R206, RZ, 0x5, R206 ;  /* 0x00000005ffce7819 */ /* 0x000fe200000114ce */
[----:B------:R-:W-:Y:S01]  /*3170*/  @!P3 IMAD.MOV R76, RZ, RZ, -R76 ;  /* 0x000000ffff4cb224 */ /* 0x000fe200078e0a4c */
[C---:B------:R-:W-:Y:S01]  /*3180*/  ISETP.GT.U32.AND P3, PT, R5.reuse, R88, PT ;  /* 0x000000580500720c */ /* 0x040fe20003f64070 */
[----:B------:R-:W-:Y:S01]  /*3190*/  @!P0 IMAD.MOV R78, RZ, RZ, -R78 ;  /* 0x000000ffff4e8224 */ /* 0x000fe200078e0a4e */
[C---:B------:R-:W-:Y:S01]  /*31a0*/  ISETP.GT.U32.AND P0, PT, R5.reuse, R92, PT ;  /* 0x0000005c0500720c */ /* 0x040fe20003f04070 */
[--C-:B------:R-:W-:Y:S01]  /*31b0*/  @!P2 IMAD.IADD R80, R80, 0x1, -R5.reuse ;  /* 0x000000015050a824 */ /* 0x100fe200078e0a05 */
[C---:B------:R-:W-:Y:S01]  /*31c0*/  ISETP.GT.U32.AND P2, PT, R5.reuse, R94, PT ;  /* 0x0000005e0500720c */ /* 0x040fe20003f44070 */
[----:B------:R-:W-:Y:S01]  /*31d0*/  @!P1 IMAD.IADD R82, R82, 0x1, -R5 ;  /* 0x0000000152529824 */ /* 0x000fe200078e0a05 */
[----:B------:R-:W-:Y:S01]  /*31e0*/  ISETP.GT.U32.AND P1, PT, R5, R96, PT ;  /* 0x000000600500720c */ /* 0x000fe20003f24070 */
[----:B------:R-:W-:-:S02]  /*31f0*/  IMAD.MOV R55, RZ, RZ, -R55 ;  /* 0x000000ffff377224 */ /* 0x000fc400078e0a37 */
[C---:B------:R-:W-:Y:S02]  /*3200*/  IMAD R100, R5.reuse, R57, R100 ;  /* 0x0000003905647224 */ /* 0x040fe400078e0264 */
[C---:B------:R-:W-:Y:S02]  /*3210*/  IMAD R98, R5.reuse, R55, R98 ;  /* 0x0000003705627224 */ /* 0x040fe400078e0262 */
[--C-:B------:R-:W-:Y:S01]  /*3220*/  @!P4 IMAD.IADD R86, R86, 0x1, -R5.reuse ;  /* 0x000000015656c824 */ /* 0x100fe200078e0a05 */
[C---:B------:R-:W-:Y:S01]  /*3230*/  ISETP.GT.U32.AND P6, PT, R5.reuse, R100, PT ;  /* 0x000000640500720c */ /* 0x040fe20003fc4070 */
[--C-:B------:R-:W-:Y:S01]  /*3240*/  @!P5 IMAD.IADD R102, R102, 0x1, -R5.reuse ;  /* 0x000000016666d824 */ /* 0x100fe200078e0a05 */
[----:B------:R-:W-:Y:S01]  /*3250*/  ISETP.GT.U32.AND P4, PT, R5, R98, PT ;  /* 0x000000620500720c */ /* 0x000fe20003f84070 */
[--C-:B------:R-:W-:Y:S01]  /*3260*/  @!P3 IMAD.IADD R88, R88, 0x1, -R5.reuse ;  /* 0x000000015858b824 */ /* 0x100fe200078e0a05 */
[----:B------:R-:W-:Y:S01]  /*3270*/  ISETP.GE.AND P5, PT, R71, RZ, PT ;  /* 0x000000ff4700720c */ /* 0x000fe20003fa6270 */
[--C-:B------:R-:W-:Y:S01]  /*3280*/  @!P0 IMAD.IADD R92, R92, 0x1, -R5.reuse ;  /* 0x000000015c5c8824 */ /* 0x100fe200078e0a05 */
[----:B------:R-:W-:Y:S01]  /*3290*/  ISETP.GE.AND P3, PT, R59, RZ, PT ;  /* 0x000000ff3b00720c */ /* 0x000fe20003f66270 */
[--C-:B------:R-:W-:Y:S01]  /*32a0*/  @!P2 IMAD.IADD R94, R94, 0x1, -R5.reuse ;  /* 0x000000015e5ea824 */ /* 0x100fe200078e0a05 */
[----:B------:R-:W-:Y:S01]  /*32b0*/  ISETP.GE.AND P0, PT, R65, RZ, PT ;  /* 0x000000ff4100720c */ /* 0x000fe20003f06270 */
[----:B------:R-:W-:Y:S01]  /*32c0*/  @!P1 IMAD.IADD R96, R96, 0x1, -R5 ;  /* 0x0000000160609824 */ /* 0x000fe200078e0a05 */
[----:B------:R-:W-:-:S02]  /*32d0*/  ISETP.GE.AND P2, PT, R67, RZ, PT ;  /* 0x000000ff4300720c */ /* 0x000fc40003f46270 */
[----:B------:R-:W-:Y:S01]  /*32e0*/  ISETP.GE.AND P1, PT, R69, RZ, PT ;  /* 0x000000ff4500720c */ /* 0x000fe20003f26270 */
[--C-:B------:R-:W-:Y:S02]  /*32f0*/  @!P6 IMAD.IADD R100, R100, 0x1, -R5.reuse ;  /* 0x000000016464e824 */ /* 0x100fe400078e0a05 */
[----:B------:R-:W-:Y:S01]  /*3300*/  @!P4 IMAD.IADD R98, R98, 0x1, -R5 ;  /* 0x000000016262c824 */ /* 0x000fe200078e0a05 */
[----:B------:R-:W-:Y:S01]  /*3310*/  ISETP.GE.AND P4, PT, R73, RZ, PT ;  /* 0x000000ff4900720c */ /* 0x000fe20003f86270 */
[----:B------:R-:W-:Y:S01]  /*3320*/  @!P5 IMAD.MOV R88, RZ, RZ, -R88 ;  /* 0x000000ffff58d224 */ /* 0x000fe200078e0a58 */
[C---:B------:R-:W-:Y:S01]  /*3330*/  ISETP.GT.U32.AND P5, PT, R5.reuse, R100, PT ;  /* 0x000000640500720c */ /* 0x040fe20003fa4070 */
[----:B------:R-:W-:Y:S01]  /*3340*/  @!P3 IMAD.MOV R80, RZ, RZ, -R80 ;  /* 0x000000ffff50b224 */ /* 0x000fe200078e0a50 */
[C---:B------:R-:W-:Y:S01]  /*3350*/  ISETP.GT.U32.AND P3, PT, R5.reuse, R92, PT ;  /* 0x0000005c0500720c */ /* 0x040fe20003f64070 */
[----:B------:R-:W-:Y:S01]  /*3360*/  @!P0 IMAD.MOV R82, RZ, RZ, -R82 ;  /* 0x000000ffff528224 */ /* 0x000fe200078e0a52 */
[----:B------:R-:W-:-:S02]  /*3370*/  ISETP.GT.U32.AND P0, PT, R5, R94, PT ;  /* 0x0000005e0500720c */ /* 0x000fc40003f04070 */
[----:B------:R-:W-:Y:S01]  /*3380*/  @!P2 IADD3 R84, -R84, RZ, RZ ;  /* 0x000000ff5454a210 */ /* 0x000fe20007ffe1ff */
[----:B------:R-:W-:Y:S01]  /*3390*/  @!P1 IMAD.MOV R86, RZ, RZ, -R86 ;  /* 0x000000ffff569224 */ /* 0x000fe200078e0a56 */
[C---:B------:R-:W-:Y:S02]  /*33a0*/  ISETP.GT.U32.AND P2, PT, R5.reuse, R96, PT ;  /* 0x000000600500720c */ /* 0x040fe40003f44070 */
[C---:B------:R-:W-:Y:S01]  /*33b0*/  ISETP.GT.U32.AND P1, PT, R5.reuse, R102, PT ;  /* 0x000000660500720c */ /* 0x040fe20003f24070 */
[----:B------:R-:W-:Y:S01]  /*33c0*/  @!P4 IMAD.MOV R90, RZ, RZ, -R90 ;  /* 0x000000ffff5ac224 */ /* 0x000fe200078e0a5a */
[----:B------:R-:W-:Y:S02]  /*33d0*/  ISETP.GT.U32.AND P6, PT, R5, R98, PT ;  /* 0x000000620500720c */ /* 0x000fe40003fc4070 */
[----:B------:R-:W-:Y:S01]  /*33e0*/  ISETP.GE.AND P4, PT, R6, RZ, PT ;  /* 0x000000ff0600720c */ /* 0x000fe20003f86270 */
[--C-:B------:R-:W-:Y:S01]  /*33f0*/  @!P3 IMAD.IADD R92, R92, 0x1, -R5.reuse ;  /* 0x000000015c5cb824 */ /* 0x100fe200078e0a05 */
[----:B------:R-:W-:Y:S01]  /*3400*/  @!P5 IADD3 R100, R100, -R5, RZ ;  /* 0x800000056464d210 */ /* 0x000fe20007ffe0ff */
[----:B------:R-:W-:Y:S01]  /*3410*/  @!P0 IMAD.IADD R94, R94, 0x1, -R5 ;  /* 0x000000015e5e8824 */ /* 0x000fe200078e0a05 */
[----:B------:R-:W-:-:S02]  /*3420*/  ISETP.NE.AND P5, PT, R49, RZ, PT ;  /* 0x000000ff3100720c */ /* 0x000fc40003fa5270 */
[----:B------:R-:W-:Y:S01]  /*3430*/  LOP3.LUT R6, RZ, R49, RZ, 0x33, !PT ;  /* 0x00000031ff067212 */ /* 0x000fe200078e33ff */
[--C-:B------:R-:W-:Y:S01]  /*3440*/  @!P2 IMAD.IADD R96, R96, 0x1, -R5.reuse ;  /* 0x000000016060a824 */ /* 0x100fe200078e0a05 */
[----:B------:R-:W-:Y:S01]  /*3450*/  ISETP.GE.AND P3, PT, R75, RZ, PT ;  /* 0x000000ff4b00720c */ /* 0x000fe20003f66270 */
[--C-:B------:R-:W-:Y:S01]  /*3460*/  @!P1 IMAD.IADD R102, R102, 0x1, -R5.reuse ;  /* 0x0000000166669824 */ /* 0x100fe200078e0a05 */
[----:B------:R-:W-:Y:S01]  /*3470*/  ISETP.GE.AND P0, PT, R61, RZ, PT ;  /* 0x000000ff3d00720c */ /* 0x000fe20003f06270 */
[----:B------:R-:W-:Y:S01]  /*3480*/  @!P6 IMAD.IADD R98, R98, 0x1, -R5 ;  /* 0x000000016262e824 */ /* 0x000fe200078e0a05 */
[----:B------:R-:W-:Y:S01]  /*3490*/  ISETP.GE.AND P2, PT, R63, RZ, PT ;  /* 0x000000ff3f00720c */ /* 0x000fe20003f46270 */
[----:B------:R-:W-:Y:S01]  /*34a0*/  @!P4 IMAD.MOV R102, RZ, RZ, -R102 ;  /* 0x000000ffff66c224 */ /* 0x000fe200078e0a66 */
[----:B------:R-:W-:Y:S02]  /*34b0*/  ISETP.GE.AND P1, PT, R77, RZ, PT ;  /* 0x000000ff4d00720c */ /* 0x000fe40003f26270 */
[----:B------:R-:W-:-:S02]  /*34c0*/  ISETP.GE.AND P6, PT, R79, RZ, PT ;  /* 0x000000ff4f00720c */ /* 0x000fc40003fc6270 */
[C---:B------:R-:W-:Y:S02]  /*34d0*/  SEL R14, R6.reuse, R14, !P5 ;  /* 0x0000000e060e7207 */ /* 0x040fe40006800000 */
[C---:B------:R-:W-:Y:S01]  /*34e0*/  SEL R21, R6.reuse, R21, !P5 ;  /* 0x0000001506157207 */ /* 0x040fe20006800000 */
[----:B------:R-:W-:Y:S01]  /*34f0*/  @!P3 IMAD.MOV R92, RZ, RZ, -R92 ;  /* 0x000000ffff5cb224 */ /* 0x000fe200078e0a5c */
[----:B------:R-:W-:Y:S01]  /*3500*/  SEL R8, R6, R8, !P5 ;  /* 0x0000000806087207 */ /* 0x000fe20006800000 */
[----:B-1----:R-:W-:Y:S01]  /*3510*/  IMAD R14, R14, R7, RZ ;  /* 0x000000070e0e7224 */ /* 0x002fe200078e02ff */
[C---:B------:R-:W-:Y:S01]  /*3520*/  SEL R9, R6.reuse, R9, !P5 ;  /* 0x0000000906097207 */ /* 0x040fe20006800000 */
[-C--:B------:R-:W-:Y:S01]  /*3530*/  IMAD R21, R21, R7.reuse, RZ ;  /* 0x0000000715157224 */ /* 0x080fe200078e02ff */
[----:B------:R-:W-:Y:S01]  /*3540*/  SEL R12, R6, R12, !P5 ;  /* 0x0000000c060c7207 */ /* 0x000fe20006800000 */
[----:B------:R-:W-:Y:S01]  /*3550*/  IMAD R8, R8, R7, RZ ;  /* 0x0000000708087224 */ /* 0x000fe200078e02ff */
[C---:B------:R-:W-:Y:S01]  /*3560*/  SEL R13, R6.reuse, R13, !P5 ;  /* 0x0000000d060d7207 */ /* 0x040fe20006800000 */
[----:B------:R-:W-:Y:S01]  /*3570*/  IMAD R9, R9, R7, RZ ;  /* 0x0000000709097224 */ /* 0x000fe200078e02ff */
[----:B------:R-:W-:Y:S01]  /*3580*/  SEL R11, R6, R11, !P5 ;  /* 0x0000000b060b7207 */ /* 0x000fe20006800000 */
[-C--:B------:R-:W-:Y:S01]  /*3590*/  IMAD R12, R12, R7.reuse, RZ ;  /* 0x000000070c0c7224 */ /* 0x080fe200078e02ff */
[C---:B------:R-:W-:Y:S01]  /*35a0*/  SEL R10, R6.reuse, R10, !P5 ;  /* 0x0000000a060a7207 */ /* 0x040fe20006800000 */
[----:B------:R-:W-:Y:S01]  /*35b0*/  IMAD R13, R13, R7, RZ ;  /* 0x000000070d0d7224 */ /* 0x000fe200078e02ff */
[----:B------:R-:W-:Y:S01]  /*35c0*/  SEL R28, R6, R28, !P5 ;  /* 0x0000001c061c7207 */ /* 0x000fe20006800000 */
[----:B------:R-:W-:Y:S01]  /*35d0*/  @!P0 IMAD.MOV R94, RZ, RZ, -R94 ;  /* 0x000000ffff5e8224 */ /* 0x000fe200078e0a5e */
[----:B0-----:R-:W-:Y:S01]  /*35e0*/  LEA R186, P4, R14, R200, 0x1 ;  /* 0x000000c80eba7211 */ /* 0x001fe200078808ff */
[----:B------:R-:W-:Y:S01]  /*35f0*/  @!P2 IMAD.MOV R96, RZ, RZ, -R96 ;  /* 0x000000ffff60a224 */ /* 0x000fe200078e0a60 */
[C---:B------:R-:W-:Y:S01]  /*3600*/  SEL R17, R6.reuse, R17, !P5 ;  /* 0x0000001106117207 */ /* 0x040fe20006800000 */
[----:B------:R-:W-:Y:S01]  /*3610*/  @!P1 IMAD.MOV R98, RZ, RZ, -R98 ;  /* 0x000000ffff629224 */ /* 0x000fe200078e0a62 */
[C---:B------:R-:W-:Y:S01]  /*3620*/  SEL R18, R6.reuse, R18, !P5 ;  /* 0x0000001206127207 */ /* 0x040fe20006800000 */
[----:B------:R-:W-:Y:S01]  /*3630*/  @!P6 IMAD.MOV R100, RZ, RZ, -R100 ;  /* 0x000000ffff64e224 */ /* 0x000fe200078e0a64 */
[C---:B------:R-:W-:Y:S01]  /*3640*/  SEL R19, R6.reuse, R19, !P5 ;  /* 0x0000001306137207 */ /* 0x040fe20006800000 */
[-C--:B------:R-:W-:Y:S01]  /*3650*/  IMAD R11, R11, R7.reuse, RZ ;  /* 0x000000070b0b7224 */ /* 0x080fe200078e02ff */
[----:B------:R-:W-:Y:S01]  /*3660*/  SEL R20, R6, R20, !P5 ;  /* 0x0000001406147207 */ /* 0x000fe20006800000 */
[----:B------:R-:W-:Y:S01]  /*3670*/  IMAD R10, R10, R7, RZ ;  /* 0x000000070a0a7224 */ /* 0x000fe200078e02ff */
[----:B------:R-:W-:Y:S01]  /*3680*/  SEL R15, R6, R15, !P5 ;  /* 0x0000000f060f7207 */ /* 0x000fe20006800000 */
[----:B------:R-:W-:Y:S01]  /*3690*/  IMAD R28, R28, R7, RZ ;  /* 0x000000071c1c7224 */ /* 0x000fe200078e02ff */
[----:B------:R-:W-:Y:S01]  /*36a0*/  LEA.HI.X.SX32 R177, R14, R201, 0x1, P4 ;  /* 0x000000c90eb17211 */ /* 0x000fe200020f0eff */
[-C--:B------:R-:W-:Y:S01]  /*36b0*/  IMAD R17, R17, R7.reuse, RZ ;  /* 0x0000000711117224 */ /* 0x080fe200078e02ff */
[----:B------:R-:W-:Y:S01]  /*36c0*/  SEL R16, R6, R16, !P5 ;  /* 0x0000001006107207 */ /* 0x000fe20006800000 */
[----:B------:R-:W-:Y:S01]  /*36d0*/  IMAD R18, R18, R7, RZ ;  /* 0x0000000712127224 */ /* 0x000fe200078e02ff */
[----:B------:R-:W-:Y:S01]  /*36e0*/  SEL R35, R6, R35, !P5 ;  /* 0x0000002306237207 */ /* 0x000fe20006800000 */
[-C--:B------:R-:W-:Y:S01]  /*36f0*/  IMAD R19, R19, R7.reuse, RZ ;  /* 0x0000000713137224 */ /* 0x080fe200078e02ff */
[----:B------:R-:W-:Y:S01]  /*3700*/  LEA R172, P4, R21, R200, 0x1 ;  /* 0x000000c815ac7211 */ /* 0x000fe200078808ff */
[-C--:B------:R-:W-:Y:S01]  /*3710*/  IMAD R20, R20, R7.reuse, RZ ;  /* 0x0000000714147224 */ /* 0x080fe200078e02ff */
[C---:B------:R-:W-:Y:S01]  /*3720*/  SEL R24, R6.reuse, R24, !P5 ;  /* 0x0000001806187207 */ /* 0x040fe20006800000 */
[----:B------:R-:W-:Y:S01]  /*3730*/  IMAD R15, R15, R7, RZ ;  /* 0x000000070f0f7224 */ /* 0x000fe200078e02ff */
[----:B------:R-:W-:Y:S01]  /*3740*/  SEL R25, R6, R25, !P5 ;  /* 0x0000001906197207 */ /* 0x000fe20006800000 */
[-C--:B------:R-:W-:Y:S01]  /*3750*/  IMAD R16, R16, R7.reuse, RZ ;  /* 0x0000000710107224 */ /* 0x080fe200078e02ff */
[C---:B------:R-:W-:Y:S01]  /*3760*/  SEL R26, R6.reuse, R26, !P5 ;  /* 0x0000001a061a7207 */ /* 0x040fe20006800000 */
[----:B------:R-:W-:Y:S01]  /*3770*/  IMAD R35, R35, R7, RZ ;  /* 0x0000000723237224 */ /* 0x000fe200078e02ff */
[----:B------:R-:W-:Y:S01]  /*3780*/  SEL R27, R6, R27, !P5 ;  /* 0x0000001b061b7207 */ /* 0x000fe20006800000 */
[-C--:B------:R-:W-:Y:S01]  /*3790*/  IMAD R24, R24, R7.reuse, RZ ;  /* 0x0000000718187224 */ /* 0x080fe200078e02ff */
[-C--:B------:R-:W-:Y:S01]  /*37a0*/  LEA R194, P3, R8, R200.reuse, 0x1 ;  /* 0x000000c808c27211 */ /* 0x080fe200078608ff */
[-C--:B------:R-:W-:Y:S01]  /*37b0*/  IMAD R25, R25, R7.reuse, RZ ;  /* 0x0000000719197224 */ /* 0x080fe200078e02ff */
[-C--:B------:R-:W-:Y:S01]  /*37c0*/  LEA R192, P2, R9, R200.reuse, 0x1 ;  /* 0x000000c809c07211 */ /* 0x080fe200078408ff */
[-C--:B------:R-:W-:Y:S01]  /*37d0*/  IMAD R26, R26, R7.reuse, RZ ;  /* 0x000000071a1a7224 */ /* 0x080fe200078e02ff */
[-C--:B------:R-:W-:Y:S01]  /*37e0*/  LEA R190, P1, R12, R200.reuse, 0x1 ;  /* 0x000000c80cbe7211 */ /* 0x080fe200078208ff */
[----:B------:R-:W-:Y:S01]  /*37f0*/  IMAD R27, R27, R7, RZ ;  /* 0x000000071b1b7224 */ /* 0x000fe200078e02ff */
[----:B------:R-:W-:-:S02]  /*3800*/  LEA R188, P0, R13, R200, 0x1 ;  /* 0x000000c80dbc7211 */ /* 0x000fc400078008ff */
[C---:B------:R-:W-:Y:S02]  /*3810*/  SEL R22, R6.reuse, R22, !P5 ;  /* 0x0000001606167207 */ /* 0x040fe40006800000 */
[C---:B------:R-:W-:Y:S02]  /*3820*/  SEL R23, R6.reuse, R23, !P5 ;  /* 0x0000001706177207 */ /* 0x040fe40006800000 */
[----:B------:R-:W-:Y:S01]  /*3830*/  SEL R29, R6, R29, !P5 ;  /* 0x0000001d061d7207 */ /* 0x000fe20006800000 */
[-C--:B------:R-:W-:Y:S01]  /*3840*/  IMAD R22, R22, R7.reuse, RZ ;  /* 0x0000000716167224 */ /* 0x080fe200078e02ff */
[C---:B------:R-:W-:Y:S01]  /*3850*/  SEL R30, R6.reuse, R30, !P5 ;  /* 0x0000001e061e7207 */ /* 0x040fe20006800000 */
[----:B------:R-:W-:Y:S01]  /*3860*/  IMAD R23, R23, R7, RZ ;  /* 0x0000000717177224 */ /* 0x000fe200078e02ff */
[C---:B------:R-:W-:Y:S01]  /*3870*/  SEL R31, R6.reuse, R31, !P5 ;  /* 0x0000001f061f7207 */ /* 0x040fe20006800000 */
[-C--:B------:R-:W-:Y:S01]  /*3880*/  IMAD R29, R29, R7.reuse, RZ ;  /* 0x000000071d1d7224 */ /* 0x080fe200078e02ff */
[----:B------:R-:W-:Y:S01]  /*3890*/  SEL R32, R6, R32, !P5 ;  /* 0x0000002006207207 */ /* 0x000fe20006800000 */
[----:B------:R-:W-:Y:S01]  /*38a0*/  IMAD R30, R30, R7, RZ ;  /* 0x000000071e1e7224 */ /* 0x000fe200078e02ff */
[C---:B------:R-:W-:Y:S01]  /*38b0*/  SEL R33, R6.reuse, R33, !P5 ;  /* 0x0000002106217207 */ /* 0x040fe20006800000 */
[-C--:B------:R-:W-:Y:S01]  /*38c0*/  IMAD R31, R31, R7.reuse, RZ ;  /* 0x000000071f1f7224 */ /* 0x080fe200078e02ff */
[----:B------:R-:W-:Y:S01]  /*38d0*/  SEL R34, R6, R34, !P5 ;  /* 0x0000002206227207 */ /* 0x000fe20006800000 */
[-C--:B------:R-:W-:Y:S01]  /*38e0*/  IMAD R32, R32, R7.reuse, RZ ;  /* 0x0000000720207224 */ /* 0x080fe200078e02ff */
[C---:B------:R-:W-:Y:S01]  /*38f0*/  SEL R36, R6.reuse, R36, !P5 ;  /* 0x0000002406247207 */ /* 0x040fe20006800000 */
[----:B------:R-:W-:Y:S01]  /*3900*/  IMAD R33, R33, R7, RZ ;  /* 0x0000000721217224 */ /* 0x000fe200078e02ff */
[----:B------:R-:W-:Y:S01]  /*3910*/  SEL R37, R6, R37, !P5 ;  /* 0x0000002506257207 */ /* 0x000fe20006800000 */
[-C--:B------:R-:W-:Y:S01]  /*3920*/  IMAD R34, R34, R7.reuse, RZ ;  /* 0x0000000722227224 */ /* 0x080fe200078e02ff */
[----:B------:R-:W-:Y:S01]  /*3930*/  SEL R38, R6, R38, !P5 ;  /* 0x0000002606267207 */ /* 0x000fe20006800000 */
[----:B------:R-:W-:Y:S01]  /*3940*/  IMAD R36, R36, R7, RZ ;  /* 0x0000000724247224 */ /* 0x000fe200078e02ff */
[C---:B------:R-:W-:Y:S01]  /*3950*/  SEL R39, R6.reuse, R39, !P5 ;  /* 0x0000002706277207 */ /* 0x040fe20006800000 */
[----:B------:R-:W-:Y:S01]  /*3960*/  IMAD R37, R37, R7, RZ ;  /* 0x0000000725257224 */ /* 0x000fe200078e02ff */
[----:B------:R-:W-:Y:S01]  /*3970*/  SEL R5, R6, R43, !P5 ;  /* 0x0000002b06057207 */ /* 0x000fe20006800000 */
[----:B------:R-:W-:Y:S01]  /*3980*/  IMAD R38, R38, R7, RZ ;  /* 0x0000000726267224 */ /* 0x000fe200078e02ff */
[C---:B------:R-:W-:Y:S01]  /*3990*/  SEL R46, R6.reuse, R46, !P5 ;  /* 0x0000002e062e7207 */ /* 0x040fe20006800000 */
[----:B------:R-:W0:Y:S01]  /*39a0*/  LDC R43, c[0x0][0x238] ;  /* 0x00008e00ff2b7b82 */ /* 0x000e220000000800 */
[C---:B------:R-:W-:Y:S01]  /*39b0*/  SEL R45, R6.reuse, R45, !P5 ;  /* 0x0000002d062d7207 */ /* 0x040fe20006800000 */
[----:B------:R-:W-:Y:S01]  /*39c0*/  IMAD R39, R39, R7, RZ ;  /* 0x0000000727277224 */ /* 0x000fe200078e02ff */
[C---:B------:R-:W-:Y:S01]  /*39d0*/  SEL R47, R6.reuse, R47, !P5 ;  /* 0x0000002f062f7207 */ /* 0x040fe20006800000 */
[-C--:B------:R-:W-:Y:S01]  /*39e0*/  IMAD R5, R5, R7.reuse, RZ ;  /* 0x0000000705057224 */ /* 0x080fe200078e02ff */
[C---:B------:R-:W-:Y:S01]  /*39f0*/  SEL R48, R6.reuse, R48, !P5 ;  /* 0x0000003006307207 */ /* 0x040fe20006800000 */
[-C--:B------:R-:W-:Y:S01]  /*3a00*/  IMAD R45, R45, R7.reuse, RZ ;  /* 0x000000072d2d7224 */ /* 0x080fe200078e02ff */
[----:B------:R-:W-:Y:S01]  /*3a10*/  SEL R50, R6, R50, !P5 ;  /* 0x0000003206327207 */ /* 0x000fe20006800000 */
[-C--:B------:R-:W-:Y:S01]  /*3a20*/  IMAD R46, R46, R7.reuse, RZ ;  /* 0x000000072e2e7224 */ /* 0x080fe200078e02ff */
[C---:B------:R-:W-:Y:S01]  /*3a30*/  SEL R52, R6.reuse, R52, !P5 ;  /* 0x0000003406347207 */ /* 0x040fe20006800000 */
[-C--:B------:R-:W-:Y:S01]  /*3a40*/  IMAD R47, R47, R7.reuse, RZ ;  /* 0x000000072f2f7224 */ /* 0x080fe200078e02ff */
[----:B------:R-:W-:Y:S01]  /*3a50*/  SEL R54, R6, R54, !P5 ;  /* 0x0000003606367207 */ /* 0x000fe20006800000 */
        /* <DEDUP_REMOVED lines=47> */
[----:B------:R-:W-:Y:S01]  /*3d50*/  LEA R198, P6, R11, R200, 0x1 ;  /* 0x000000c80bc67211 */ /* 0x000fe200078c08ff */
[-C--:B------:R-:W-:Y:S01]  /*3d60*/  IMAD R98, R98, R7.reuse, RZ ;  /* 0x0000000762627224 */ /* 0x080fe200078e02ff */
[----:B------:R-:W-:Y:S01]  /*3d70*/  SEL R6, R6, R102, !P5 ;  /* 0x0000006606067207 */ /* 0x000fe20006800000 */
[----:B------:R-:W-:Y:S01]  /*3d80*/  IMAD R90, R90, R7, RZ ;  /* 0x000000075a5a7224 */ /* 0x000fe200078e02ff */
[----:B------:R-:W-:Y:S01]  /*3d90*/  LEA.HI.X.SX32 R163, R21, R201, 0x1, P4 ;  /* 0x000000c915a37211 */ /* 0x000fe200020f0eff */
[-C--:B------:R-:W-:Y:S01]  /*3da0*/  IMAD R100, R100, R7.reuse, RZ ;  /* 0x0000000764647224 */ /* 0x080fe200078e02ff */
[-C--:B------:R-:W-:Y:S01]  /*3db0*/  LEA R196, P5, R10, R200.reuse, 0x1 ;  /* 0x000000c80ac47211 */ /* 0x080fe200078a08ff */
[----:B------:R-:W-:Y:S01]  /*3dc0*/  IMAD R209, R6, R7, RZ ;  /* 0x0000000706d17224 */ /* 0x000fe200078e02ff */
[----:B------:R-:W-:Y:S01]  /*3dd0*/  LEA.HI.X.SX32 R185, R8, R201, 0x1, P3 ;  /* 0x000000c908b97211 */ /* 0x000fe200018f0eff */
[----:B0-----:R-:W-:Y:S01]  /*3de0*/  IMAD R221, R2, R43, RZ ;  /* 0x0000002b02dd7224 */ /* 0x001fe200078e02ff */
[----:B------:R-:W-:Y:S01]  /*3df0*/  LEA.HI.X.SX32 R183, R9, R201, 0x1, P2 ;  /* 0x000000c909b77211 */ /* 0x000fe200010f0eff */
[----:B------:R-:W-:Y:S01]  /*3e00*/  IMAD R225, R4, R43, RZ ;  /* 0x0000002b04e17224 */ /* 0x000fe200078e02ff */
[----:B------:R-:W-:Y:S01]  /*3e10*/  LEA.HI.X.SX32 R181, R12, R201, 0x1, P1 ;  /* 0x000000c90cb57211 */ /* 0x000fe200008f0eff */
[----:B------:R-:W-:Y:S01]  /*3e20*/  IMAD R227, R0, R43, RZ ;  /* 0x0000002b00e37224 */ /* 0x000fe200078e02ff */
[----:B------:R-:W-:Y:S01]  /*3e30*/  LEA.HI.X.SX32 R179, R13, R201, 0x1, P0 ;  /* 0x000000c90db37211 */ /* 0x000fe200000f0eff */
[----:B------:R-:W-:Y:S01]  /*3e40*/  IMAD R223, R3, R43, RZ ;  /* 0x0000002b03df7224 */ /* 0x000fe200078e02ff */
[----:B------:R-:W-:-:S02]  /*3e50*/  LEA R158, P4, R28, R200, 0x1 ;  /* 0x000000c81c9e7211 */ /* 0x000fc400078808ff */
[----:B------:R-:W-:Y:S02]  /*3e60*/  CS2R R102, SRZ ;  /* 0x0000000000667805 */ /* 0x000fe4000001ff00 */
[-C--:B------:R-:W-:Y:S02]  /*3e70*/  LEA R180, P3, R17, R200.reuse, 0x1 ;  /* 0x000000c811b47211 */ /* 0x080fe400078608ff */
[-C--:B------:R-:W-:Y:S02]  /*3e80*/  LEA R178, P2, R18, R200.reuse, 0x1 ;  /* 0x000000c812b27211 */ /* 0x080fe400078408ff */
[-C--:B------:R-:W-:Y:S02]  /*3e90*/  LEA R176, P1, R19, R200.reuse, 0x1 ;  /* 0x000000c813b07211 */ /* 0x080fe400078208ff */
[----:B------:R-:W-:Y:S02]  /*3ea0*/  LEA R174, P0, R20, R200, 0x1 ;  /* 0x000000c814ae7211 */ /* 0x000fe400078008ff */
[----:B------:R-:W-:-:S02]  /*3eb0*/  LEA.HI.X.SX32 R189, R11, R201, 0x1, P6 ;  /* 0x000000c90bbd7211 */ /* 0x000fc400030f0eff */
[-C--:B------:R-:W-:Y:S02]  /*3ec0*/  LEA R184, P6, R15, R200.reuse, 0x1 ;  /* 0x000000c80fb87211 */ /* 0x080fe400078c08ff */
[-C--:B------:R-:W-:Y:S02]  /*3ed0*/  LEA.HI.X.SX32 R187, R10, R201.reuse, 0x1, P5 ;  /* 0x000000c90abb7211 */ /* 0x080fe400028f0eff */
[-C--:B------:R-:W-:Y:S02]  /*3ee0*/  LEA.HI.X.SX32 R149, R28, R201.reuse, 0x1, P4 ;  /* 0x000000c91c957211 */ /* 0x080fe400020f0eff */
[----:B------:R-:W-:Y:S02]  /*3ef0*/  LEA R182, P5, R16, R200, 0x1 ;  /* 0x000000c810b67211 */ /* 0x000fe400078a08ff */
[-C--:B------:R-:W-:Y:S02]  /*3f00*/  LEA.HI.X.SX32 R171, R17, R201.reuse, 0x1, P3 ;  /* 0x000000c911ab7211 */ /* 0x080fe400018f0eff */
[----:B------:R-:W-:-:S02]  /*3f10*/  LEA.HI.X.SX32 R169, R18, R201, 0x1, P2 ;  /* 0x000000c912a97211 */ /* 0x000fc400010f0eff */
[-C--:B------:R-:W-:Y:S02]  /*3f20*/  LEA.HI.X.SX32 R167, R19, R201.reuse, 0x1, P1 ;  /* 0x000000c913a77211 */ /* 0x080fe400008f0eff */
[----:B------:R-:W-:Y:S02]  /*3f30*/  LEA.HI.X.SX32 R165, R20, R201, 0x1, P0 ;  /* 0x000000c914a57211 */ /* 0x000fe400000f0eff */
[-C--:B------:R-:W-:Y:S02]  /*3f40*/  LEA R142, P4, R35, R200.reuse, 0x1 ;  /* 0x000000c8238e7211 */ /* 0x080fe400078808ff */
[-C--:B------:R-:W-:Y:S02]  /*3f50*/  LEA R166, P3, R24, R200.reuse, 0x1 ;  /* 0x000000c818a67211 */ /* 0x080fe400078608ff */
[-C--:B------:R-:W-:Y:S02]  /*3f60*/  LEA R164, P2, R25, R200.reuse, 0x1 ;  /* 0x000000c819a47211 */ /* 0x080fe400078408ff */
[----:B------:R-:W-:-:S02]  /*3f70*/  LEA R162, P1, R26, R200, 0x1 ;  /* 0x000000c81aa27211 */ /* 0x000fc400078208ff */
[-C--:B------:R-:W-:Y:S02]  /*3f80*/  LEA R160, P0, R27, R200.reuse, 0x1 ;  /* 0x000000c81ba07211 */ /* 0x080fe400078008ff */
[-C--:B------:R-:W-:Y:S02]  /*3f90*/  LEA.HI.X.SX32 R175, R15, R201.reuse, 0x1, P6 ;  /* 0x000000c90faf7211 */ /* 0x080fe400030f0eff */
[-C--:B------:R-:W-:Y:S02]  /*3fa0*/  LEA R170, P6, R22, R200.reuse, 0x1 ;  /* 0x000000c816aa7211 */ /* 0x080fe400078c08ff */
[-C--:B------:R-:W-:Y:S02]  /*3fb0*/  LEA.HI.X.SX32 R173, R16, R201.reuse, 0x1, P5 ;  /* 0x000000c910ad7211 */ /* 0x080fe400028f0eff */
[----:B------:R-:W-:Y:S02]  /*3fc0*/  LEA.HI.X.SX32 R133, R35, R201, 0x1, P4 ;  /* 0x000000c923857211 */ /* 0x000fe400020f0eff */
[----:B------:R-:W-:-:S02]  /*3fd0*/  LEA R168, P5, R23, R200, 0x1 ;  /* 0x000000c817a87211 */ /* 0x000fc400078a08ff */
[-C--:B------:R-:W-:Y:S02]  /*3fe0*/  LEA.HI.X.SX32 R157, R24, R201.reuse, 0x1, P3 ;  /* 0x000000c9189d7211 */ /* 0x080fe400018f0eff */
[-C--:B------:R-:W-:Y:S02]  /*3ff0*/  LEA.HI.X.SX32 R155, R25, R201.reuse, 0x1, P2 ;  /* 0x000000c9199b7211 */ /* 0x080fe400010f0eff */
[-C--:B------:R-:W-:Y:S02]  /*4000*/  LEA.HI.X.SX32 R153, R26, R201.reuse, 0x1, P1 ;  /* 0x000000c91a997211 */ /* 0x080fe400008f0eff */
[----:B------:R-:W-:Y:S02]  /*4010*/  LEA.HI.X.SX32 R151, R27, R201, 0x1, P0 ;  /* 0x000000c91b977211 */ /* 0x000fe400000f0eff */
[-C--:B------:R-:W-:Y:S02]  /*4020*/  LEA R128, P4, R45, R200.reuse, 0x1 ;  /* 0x000000c82d807211 */ /* 0x080fe400078808ff */
[----:B------:R-:W-:-:S02]  /*4030*/  LEA R152, P3, R31, R200, 0x1 ;  /* 0x000000c81f987211 */ /* 0x000fc400078608ff */
[-C--:B------:R-:W-:Y:S02]  /*4040*/  LEA R150, P2, R32, R200.reuse, 0x1 ;  /* 0x000000c820967211 */ /* 0x080fe400078408ff */
[-C--:B------:R-:W-:Y:S02]  /*4050*/  LEA R148, P1, R33, R200.reuse, 0x1 ;  /* 0x000000c821947211 */ /* 0x080fe400078208ff */
[-C--:B------:R-:W-:Y:S02]  /*4060*/  LEA R144, P0, R34, R200.reuse, 0x1 ;  /* 0x000000c822907211 */ /* 0x080fe400078008ff */
[-C--:B------:R-:W-:Y:S02]  /*4070*/  LEA.HI.X.SX32 R161, R22, R201.reuse, 0x1, P6 ;  /* 0x000000c916a17211 */ /* 0x080fe400030f0eff */
[----:B------:R-:W-:Y:S02]  /*4080*/  LEA R156, P6, R29, R200, 0x1 ;  /* 0x000000c81d9c7211 */ /* 0x000fe400078c08ff */
[----:B------:R-:W-:-:S02]  /*4090*/  LEA.HI.X.SX32 R159, R23, R201, 0x1, P5 ;  /* 0x000000c9179f7211 */ /* 0x000fc400028f0eff */
[-C--:B------:R-:W-:Y:S02]  /*40a0*/  LEA.HI.X.SX32 R119, R45, R201.reuse, 0x1, P4 ;  /* 0x000000c92d777211 */ /* 0x080fe400020f0eff */
[----:B------:R-:W-:Y:S01]  /*40b0*/  LEA R154, P5, R30, R200, 0x1 ;  /* 0x000000c81e9a7211 */ /* 0x000fe200078a08ff */
[----:B------:R-:W0:Y:S01]  /*40c0*/  LDC R45, c[0x0][0x23c] ;  /* 0x00008f00ff2d7b82 */ /* 0x000e220000000800 */
[-C--:B------:R-:W-:Y:S02]  /*40d0*/  LEA.HI.X.SX32 R141, R31, R201.reuse, 0x1, P3 ;  /* 0x000000c91f8d7211 */ /* 0x080fe400018f0eff */
[-C--:B------:R-:W-:Y:S02]  /*40e0*/  LEA.HI.X.SX32 R139, R32, R201.reuse, 0x1, P2 ;  /* 0x000000c9208b7211 */ /* 0x080fe400010f0eff */
[-C--:B------:R-:W-:Y:S02]  /*40f0*/  LEA.HI.X.SX32 R137, R33, R201.reuse, 0x1, P1 ;  /* 0x000000c921897211 */ /* 0x080fe400008f0eff */
[----:B------:R-:W-:-:S02]  /*4100*/  LEA.HI.X.SX32 R135, R34, R201, 0x1, P0 ;  /* 0x000000c922877211 */ /* 0x000fc400000f0eff */
[-C--:B------:R-:W-:Y:S02]  /*4110*/  LEA R136, P3, R38, R200.reuse, 0x1 ;  /* 0x000000c826887211 */ /* 0x080fe400078608ff */
[-C--:B------:R-:W-:Y:S02]  /*4120*/  LEA R134, P2, R39, R200.reuse, 0x1 ;  /* 0x000000c827867211 */ /* 0x080fe400078408ff */
[-C--:B------:R-:W-:Y:S02]  /*4130*/  LEA R132, P1, R5, R200.reuse, 0x1 ;  /* 0x000000c805847211 */ /* 0x080fe400078208ff */
[-C--:B------:R-:W-:Y:S02]  /*4140*/  LEA R130, P0, R46, R200.reuse, 0x1 ;  /* 0x000000c82e827211 */ /* 0x080fe400078008ff */
[----:B------:R-:W-:Y:S02]  /*4150*/  LEA.HI.X.SX32 R145, R29, R201, 0x1, P6 ;  /* 0x000000c91d917211 */ /* 0x000fe400030f0eff */
[----:B------:R-:W-:-:S02]  /*4160*/  LEA R140, P6, R36, R200, 0x1 ;  /* 0x000000c8248c7211 */ /* 0x000fc400078c08ff */
[----:B------:R-:W-:Y:S02]  /*4170*/  LEA.HI.X.SX32 R143, R30, R201, 0x1, P5 ;  /* 0x000000c91e8f7211 */ /* 0x000fe400028f0eff */
[----:B------:R-:W-:Y:S01]  /*4180*/  LEA R138, P5, R37, R200, 0x1 ;  /* 0x000000c8258a7211 */ /* 0x000fe200078a08ff */
[----:B0-----:R-:W-:Y:S01]  /*4190*/  IMAD R40, R40, R45, RZ ;  /* 0x0000002d28287224 */ /* 0x001fe200078e02ff */
[-C--:B------:R-:W-:Y:S01]  /*41a0*/  LEA.HI.X.SX32 R127, R38, R201.reuse, 0x1, P3 ;  /* 0x000000c9267f7211 */ /* 0x080fe200018f0eff */
[----:B------:R-:W-:Y:S01]  /*41b0*/  IMAD.SHL.U32 R208, R45, 0x20, RZ ;  /* 0x000000202dd07824 */ /* 0x000fe200078e00ff */
[-C--:B------:R-:W-:Y:S01]  /*41c0*/  LEA.HI.X.SX32 R125, R39, R201.reuse, 0x1, P2 ;  /* 0x000000c9277d7211 */ /* 0x080fe200010f0eff */
[----:B------:R-:W-:Y:S01]  /*41d0*/  IMAD.SHL.U32 R211, R40, 0x2, RZ ;  /* 0x0000000228d37824 */ /* 0x000fe200078e00ff */
        /* <DEDUP_REMOVED lines=8> */
[-C--:B------:R-:W-:Y:S02]  /*4260*/  LEA.HI.X.SX32 R129, R37, R201.reuse, 0x1, P5 ;  /* 0x000000c925817211 */ /* 0x080fe400028f0eff */
[-C--:B------:R-:W-:Y:S02]  /*4270*/  LEA.HI.X.SX32 R113, R50, R201.reuse, 0x1, P3 ;  /* 0x000000c932717211 */ /* 0x080fe400018f0eff */
[-C--:B------:R-:W-:Y:S02]  /*4280*/  LEA.HI.X.SX32 R39, R52, R201.reuse, 0x1, P2 ;  /* 0x000000c934277211 */ /* 0x080fe400010f0eff */
[-C--:B------:R-:W-:Y:S02]  /*4290*/  LEA.HI.X.SX32 R37, R54, R201.reuse, 0x1, P1 ;  /* 0x000000c936257211 */ /* 0x080fe400008f0eff */
[----:B------:R-:W-:Y:S02]  /*42a0*/  LEA.HI.X.SX32 R35, R56, R201, 0x1, P0 ;  /* 0x000000c938237211 */ /* 0x000fe400000f0eff */
[----:B------:R-:W-:-:S02]  /*42b0*/  CS2R R56, SRZ ;  /* 0x0000000000387805 */ /* 0x000fc4000001ff00 */
[-C--:B------:R-:W-:Y:S02]  /*42c0*/  LEA R36, P3, R64, R200.reuse, 0x1 ;  /* 0x000000c840247211 */ /* 0x080fe400078608ff */
[-C--:B------:R-:W-:Y:S02]  /*42d0*/  LEA R34, P2, R66, R200.reuse, 0x1 ;  /* 0x000000c842227211 */ /* 0x080fe400078408ff */
[-C--:B------:R-:W-:Y:S02]  /*42e0*/  LEA R32, P1, R68, R200.reuse, 0x1 ;  /* 0x000000c844207211 */ /* 0x080fe400078208ff */
[-C--:B------:R-:W-:Y:S02]  /*42f0*/  LEA R30, P0, R70, R200.reuse, 0x1 ;  /* 0x000000c8461e7211 */ /* 0x080fe400078008ff */
[-C--:B------:R-:W-:Y:S02]  /*4300*/  LEA R124, P5, R48, R200.reuse, 0x1 ;  /* 0x000000c8307c7211 */ /* 0x080fe400078a08ff */
[----:B------:R-:W-:-:S02]  /*4310*/  LEA R114, P4, R58, R200, 0x1 ;  /* 0x000000c83a727211 */ /* 0x000fc400078808ff */
[-C--:B------:R-:W-:Y:S02]  /*4320*/  LEA.HI.X.SX32 R117, R47, R201.reuse, 0x1, P6 ;  /* 0x000000c92f757211 */ /* 0x080fe400030f0eff */
[----:B------:R-:W-:Y:S02]  /*4330*/  LEA R112, P6, R60, R200, 0x1 ;  /* 0x000000c83c707211 */ /* 0x000fe400078c08ff */
[-C--:B------:R-:W-:Y:S02]  /*4340*/  LEA.HI.X.SX32 R27, R64, R201.reuse, 0x1, P3 ;  /* 0x000000c9401b7211 */ /* 0x080fe400018f0eff */
[-C--:B------:R-:W-:Y:S02]  /*4350*/  LEA.HI.X.SX32 R25, R66, R201.reuse, 0x1, P2 ;  /* 0x000000c942197211 */ /* 0x080fe400010f0eff */
[-C--:B------:R-:W-:Y:S02]  /*4360*/  LEA.HI.X.SX32 R23, R68, R201.reuse, 0x1, P1 ;  /* 0x000000c944177211 */ /* 0x080fe400008f0eff */
[----:B------:R-:W-:-:S02]  /*4370*/  LEA.HI.X.SX32 R21, R70, R201, 0x1, P0 ;  /* 0x000000c946157211 */ /* 0x000fc400000f0eff */
[-C--:B------:R-:W-:Y:S02]  /*4380*/  LEA.HI.X.SX32 R115, R48, R201.reuse, 0x1, P5 ;  /* 0x000000c930737211 */ /* 0x080fe400028f0eff */
[----:B------:R-:W-:Y:S02]  /*4390*/  LEA.HI.X.SX32 R33, R58, R201, 0x1, P4 ;  /* 0x000000c93a217211 */ /* 0x000fe400020f0eff */
[----:B------:R-:W-:Y:S02]  /*43a0*/  CS2R R58, SRZ ;  /* 0x00000000003a7805 */ /* 0x000fe4000001ff00 */
[-C--:B------:R-:W-:Y:S02]  /*43b0*/  LEA R22, P3, R78, R200.reuse, 0x1 ;  /* 0x000000c84e167211 */ /* 0x080fe400078608ff */
        /* <DEDUP_REMOVED lines=9> */
[-C--:B------:R-:W-:Y:S02]  /*4450*/  LEA.HI.X.SX32 R9, R82, R201.reuse, 0x1, P1 ;  /* 0x000000c952097211 */ /* 0x080fe400008f0eff */
[-C--:B------:R-:W-:Y:S02]  /*4460*/  LEA.HI.X.SX32 R7, R84, R201.reuse, 0x1, P0 ;  /* 0x000000c954077211 */ /* 0x080fe400000f0eff */
[----:B------:R-:W-:Y:S02]  /*4470*/  CS2R R84, SRZ ;  /* 0x0000000000547805 */ /* 0x000fe4000001ff00 */
[-C--:B------:R-:W-:Y:S02]  /*4480*/  LEA.HI.X.SX32 R29, R62, R201.reuse, 0x1, P5 ;  /* 0x000000c93e1d7211 */ /* 0x080fe400028f0eff */
[----:B------:R-:W-:-:S02]  /*4490*/  LEA.HI.X.SX32 R19, R72, R201, 0x1, P4 ;  /* 0x000000c948137211 */ /* 0x000fc400020f0eff */
        /* <DEDUP_REMOVED lines=9> */
[----:B------:R-:W-:Y:S02]  /*4530*/  CS2R R92, SRZ ;  /* 0x00000000005c7805 */ /* 0x000fe4000001ff00 */
[----:B------:R-:W-:Y:S02]  /*4540*/  LEA.HI.X.SX32 R205, R94, R201, 0x1, P2 ;  /* 0x000000c95ecd7211 */ /* 0x000fe400010f0eff */
[----:B------:R-:W-:-:S02]  /*4550*/  CS2R R94, SRZ ;  /* 0x00000000005e7805 */ /* 0x000fc4000001ff00 */
[-C--:B------:R-:W-:Y:S02]  /*4560*/  LEA.HI.X.SX32 R197, R96, R201.reuse, 0x1, P1 ;  /* 0x000000c960c57211 */ /* 0x080fe400008f0eff */
[----:B------:R-:W-:Y:S02]  /*4570*/  CS2R R96, SRZ ;  /* 0x0000000000607805 */ /* 0x000fe4000001ff00 */
[-C--:B------:R-:W-:Y:S02]  /*4580*/  LEA.HI.X.SX32 R207, R98, R201.reuse, 0x1, P0 ;  /* 0x000000c962cf7211 */ /* 0x080fe400000f0eff */
[----:B------:R-:W-:Y:S02]  /*4590*/  CS2R R98, SRZ ;  /* 0x0000000000627805 */ /* 0x000fe4000001ff00 */
[-C--:B------:R-:W-:Y:S02]  /*45a0*/  LEA.HI.X.SX32 R15, R76, R201.reuse, 0x1, P5 ;  /* 0x000000c94c0f7211 */ /* 0x080fe400028f0eff */
[----:B------:R-:W-:-:S02]  /*45b0*/  LEA.HI.X.SX32 R5, R86, R201, 0x1, P4 ;  /* 0x000000c956057211 */ /* 0x000fc400020f0eff */
[----:B------:R-:W-:Y:S02]  /*45c0*/  CS2R R86, SRZ ;  /* 0x0000000000567805 */ /* 0x000fe4000001ff00 */
[----:B------:R-:W-:Y:S02]  /*45d0*/  LEA R213, P0, R221, UR4, 0x1 ;  /* 0x00000004ddd57c11 */ /* 0x000fe4000f8008ff */
[----:B------:R-:W-:Y:S02]  /*45e0*/  LEA R215, P1, R223, UR4, 0x1 ;  /* 0x00000004dfd77c11 */ /* 0x000fe4000f8208ff */
[----:B------:R-:W-:Y:S02]  /*45f0*/  LEA R217, P2, R225, UR4, 0x1 ;  /* 0x00000004e1d97c11 */ /* 0x000fe4000f8408ff */
[----:B------:R-:W-:Y:S01]  /*4600*/  LEA R219, P3, R227, UR4, 0x1 ;  /* 0x00000004e3db7c11 */ /* 0x000fe2000f8608ff */
[----:B------:R-:W-:Y:S01]  /*4610*/  ULDC UR4, c[0x0][0x234] ;  /* 0x00008d0000047ab9 */ /* 0x000fe20000000800 */
[-C--:B------:R-:W-:Y:S01]  /*4620*/  LEA R10, P5, R90, R200.reuse, 0x1 ;  /* 0x000000c85a0a7211 */ /* 0x080fe200078a08ff */
[----:B------:R-:W-:Y:S01]  /*4630*/  IMAD R41, R41, UR4, RZ ;  /* 0x0000000429297c24 */ /* 0x000fe2000f8e02ff */
[----:B------:R-:W-:-:S02]  /*4640*/  LEA R0, P4, R100, R200, 0x1 ;  /* 0x000000c864007211 */ /* 0x000fc400078808ff */
[-C--:B------:R-:W-:Y:S02]  /*4650*/  LEA.HI.X.SX32 R3, R88, R201.reuse, 0x1, P6 ;  /* 0x000000c958037211 */ /* 0x080fe400030f0eff */
[----:B------:R-:W-:Y:S02]  /*4660*/  CS2R R88, SRZ ;  /* 0x0000000000587805 */ /* 0x000fe4000001ff00 */
[----:B------:R-:W-:Y:S01]  /*4670*/  LEA R200, P6, R209, R200, 0x1 ;  /* 0x000000c8d1c87211 */ /* 0x000fe200078c08ff */
[----:B------:R-:W-:Y:S01]  /*4680*/  IMAD.WIDE R146, R41, 0x2, RZ ;  /* 0x0000000229927825 */ /* 0x000fe200078e02ff */
[----:B------:R-:W-:Y:S02]  /*4690*/  SHF.L.U32 R210, R43, 0x5, RZ ;  /* 0x000000052bd27819 */ /* 0x000fe400000006ff */
[----:B------:R-:W-:Y:S02]  /*46a0*/  SHF.R.S32.HI R43, RZ, 0x1f, R40 ;  /* 0x0000001fff2b7819 */ /* 0x000fe40000011428 */
[----:B------:R-:W-:-:S02]  /*46b0*/  LEA.HI.X.SX32 R203, R90, R201, 0x1, P5 ;  /* 0x000000c95acb7211 */ /* 0x000fc400028f0eff */
[----:B------:R-:W-:Y:S02]  /*46c0*/  CS2R R90, SRZ ;  /* 0x00000000005a7805 */ /* 0x000fe4000001ff00 */
[-C--:B------:R-:W-:Y:S02]  /*46d0*/  LEA.HI.X.SX32 R199, R100, R201.reuse, 0x1, P4 ;  /* 0x000000c964c77211 */ /* 0x080fe400020f0eff */
[----:B------:R-:W-:Y:S02]  /*46e0*/  CS2R R100, SRZ ;  /* 0x0000000000647805 */ /* 0x000fe4000001ff00 */
[----:B------:R-:W-:Y:S01]  /*46f0*/  LEA.HI.X.SX32 R209, R209, R201, 0x1, P6 ;  /* 0x000000c9d1d17211 */ /* 0x000fe200030f0eff */
[----:B------:R-:W-:Y:S01]  /*4700*/  IMAD.SHL.U32 R201, R44, 0x10, RZ ;  /* 0x000000102cc97824 */ /* 0x000fe200078e00ff */
[----:B------:R-:W-:Y:S02]  /*4710*/  LEA.HI.X.SX32 R221, R221, UR5, 0x1, P0 ;  /* 0x00000005dddd7c11 */ /* 0x000fe400080f0eff */
[----:B------:R-:W-:-:S02]  /*4720*/  LEA.HI.X.SX32 R223, R223, UR5, 0x1, P1 ;  /* 0x00000005dfdf7c11 */ /* 0x000fc400088f0eff */
[----:B------:R-:W-:Y:S02]  /*4730*/  LEA.HI.X.SX32 R225, R225, UR5, 0x1, P2 ;  /* 0x00000005e1e17c11 */ /* 0x000fe400090f0eff */
[----:B------:R-:W-:Y:S02]  /*4740*/  LEA.HI.X.SX32 R227, R227, UR5, 0x1, P3 ;  /* 0x00000005e3e37c11 */ /* 0x000fe400098f0eff */
[----:B------:R-:W-:-:S07]  /*4750*/  SHF.L.U64.HI R204, R40, 0x1, R43 ;  /* 0x0000000128cc7819 */ /* 0x000fce000001022b */
.L_x_2:
[----:B------:R-:W0:Y:S01]  /*4760*/  S2R R45, SR_TID.X ;  /* 0x00000000002d7919 */ /* 0x000e220000002100 */
[----:B------:R-:W-:Y:S02]  /*4770*/  PRMT R247, RZ, 0x7610, R247 ;  /* 0x00007610fff77816 */ /* 0x000fe400000000f7 */
[C---:B------:R-:W-:Y:S02]  /*4780*/  IADD3 R52, P6, R146.reuse, R217, RZ ;  /* 0x000000d992347210 */ /* 0x040fe40007fde0ff */
[----:B------:R-:W-:Y:S02]  /*4790*/  IADD3 R48, P5, R146, R215, RZ ;  /* 0x000000d792307210 */ /* 0x000fe40007fbe0ff */
[----:B0-----:R-:W-:Y:S02]  /*47a0*/  SHF.R.U32.HI R41, RZ, 0x4, R45 ;  /* 0x00000004ff297819 */ /* 0x001fe4000001162d */
[----:B------:R-:W-:Y:S02]  /*47b0*/  LOP3.LUT R40, R45, 0x1f, RZ, 0xc0, !PT ;  /* 0x0000001f2d287812 */ /* 0x000fe400078ec0ff */
[----:B------:R-:W-:-:S02]  /*47c0*/  SGXT.U32 R41, R41, 0x3 ;  /* 0x000000032929781a */ /* 0x000fc40000000000 */
[----:B------:R-:W-:Y:S02]  /*47d0*/  ISETP.GE.AND P0, PT, R40, UR7, PT ;  /* 0x0000000728007c0c */ /* 0x000fe4000bf06270 */
[C---:B------:R-:W-:Y:S02]  /*47e0*/  ISETP.GE.AND P4, PT, R41.reuse, UR7, PT ;  /* 0x0000000729007c0c */ /* 0x040fe4000bf86270 */
[C---:B------:R-:W-:Y:S02]  /*47f0*/  LOP3.LUT R42, R41.reuse, 0x8, RZ, 0xfc, !PT ;  /* 0x00000008292a7812 */ /* 0x040fe400078efcff */
[----:B------:R-:W-:Y:S02]  /*4800*/  IADD3 R40, P1, R146, R219, RZ ;  /* 0x000000db92287210 */ /* 0x000fe40007f3e0ff */
[----:B------:R-:W-:Y:S02]  /*4810*/  ISETP.GE.AND P3, PT, R42, UR7, PT ;  /* 0x000000072a007c0c */ /* 0x000fe4000bf66270 */
[----:B------:R-:W-:-:S02]  /*4820*/  LOP3.LUT R43, R41, 0x10, RZ, 0xfc, !PT ;  /* 0x00000010292b7812 */ /* 0x000fc400078efcff */
[----:B------:R-:W-:Y:S01]  /*4830*/  LOP3.LUT R42, R41, 0x18, RZ, 0xfc, !PT ;  /* 0x00000018292a7812 */ /* 0x000fe200078efcff */
[----:B------:R-:W-:Y:S01]  /*4840*/  IMAD.X R41, R147, 0x1, R227, P1 ;  /* 0x0000000193297824 */ /* 0x000fe200008e06e3 */
[----:B------:R-:W-:Y:S02]  /*4850*/  ISETP.GE.AND P2, PT, R43, UR7, PT ;  /* 0x000000072b007c0c */ /* 0x000fe4000bf46270 */
[----:B------:R-:W-:Y:S02]  /*4860*/  ISETP.GE.AND P1, PT, R42, UR7, PT ;  /* 0x000000072a007c0c */ /* 0x000fe4000bf26270 */
[----:B------:R0:W2:Y:S01]  /*4870*/  @!P4 LDG.E.U16 R247, desc[UR8][R40.64] ;  /* 0x0000000828f7c981 */ /* 0x0000a2000c1e1500 */
[----:B------:R-:W-:Y:S01]  /*4880*/  IADD3 R42, P4, R146, R213, RZ ;  /* 0x000000d5922a7210 */ /* 0x000fe20007f9e0ff */
[C---:B------:R-:W-:Y:S01]  /*4890*/  IMAD.X R53, R147.reuse, 0x1, R225, P6 ;  /* 0x0000000193357824 */ /* 0x040fe200030e06e1 */
[----:B------:R-:W-:Y:S01]  /*48a0*/  PRMT R212, RZ, 0x7610, R212 ;  /* 0x00007610ffd47816 */ /* 0x000fe200000000d4 */
[C---:B------:R-:W-:Y:S01]  /*48b0*/  IMAD.X R49, R147.reuse, 0x1, R223, P5 ;  /* 0x0000000193317824 */ /* 0x040fe200028e06df */
[----:B------:R-:W-:Y:S01]  /*48c0*/  PRMT R80, RZ, 0x7610, R80 ;  /* 0x00007610ff507816 */ /* 0x000fe20000000050 */
[----:B------:R-:W-:Y:S01]  /*48d0*/  IMAD.X R43, R147, 0x1, R221, P4 ;  /* 0x00000001932b7824 */ /* 0x000fe200020e06dd */
[----:B------:R-:W-:-:S02]  /*48e0*/  PRMT R251, RZ, 0x7610, R251 ;  /* 0x00007610fffb7816 */ /* 0x000fc400000000fb */
[----:B------:R1:W3:Y:S04]  /*48f0*/  @!P3 LDG.E.U16 R212, desc[UR8][R52.64] ;  /* 0x0000000834d4b981 */ /* 0x0002e8000c1e1500 */
[----:B------:R-:W4:Y:S01]  /*4900*/  @!P2 LDG.E.U16 R80, desc[UR8][R48.64] ;  /* 0x000000083050a981 */ /* 0x000f22000c1e1500 */
[----:B------:R-:W-:-:S03]  /*4910*/  IADD3 R50, P2, R198, R211, RZ ;  /* 0x000000d3c6327210 */ /* 0x000fc60007f5e0ff */
[----:B------:R5:W4:Y:S01]  /*4920*/  @!P1 LDG.E.U16 R251, desc[UR8][R42.64] ;  /* 0x000000082afb9981 */ /* 0x000b22000c1e1500 */
[-C--:B0-----:R-:W-:Y:S01]  /*4930*/  IADD3 R40, P1, R2, R211.reuse, RZ ;  /* 0x000000d302287210 */ /* 0x081fe20007f3e0ff */
[----:B------:R-:W-:Y:S01]  /*4940*/  IMAD.X R51, R189, 0x1, R204, P2 ;  /* 0x00000001bd337824 */ /* 0x000fe200010e06cc */
[----:B------:R-:W-:Y:S01]  /*4950*/  PRMT R82, RZ, 0x7610, R82 ;  /* 0x00007610ff527816 */ /* 0x000fe20000000052 */
[----:B------:R-:W-:Y:S01]  /*4960*/  BAR.SYNC.DEFER_BLOCKING 0x0 ;  /* 0x0000000000007b1d */ /* 0x000fe20000010000 */
[----:B------:R-:W-:Y:S02]  /*4970*/  IADD3.X R41, R207, R204, RZ, P1, !PT ;  /* 0x000000cccf297210 */ /* 0x000fe40000ffe4ff */
[-C--:B-1----:R-:W-:Y:S02]  /*4980*/  IADD3 R52, P1, R6, R211.reuse, RZ ;  /* 0x000000d306347210 */ /* 0x082fe40007f3e0ff */
[----:B------:R-:W-:Y:S02]  /*4990*/  PRMT R44, RZ, 0x7610, R44 ;  /* 0x00007610ff2c7816 */ /* 0x000fe4000000002c */
[----:B------:R-:W-:Y:S01]  /*49a0*/  PRMT R245, RZ, 0x7610, R245 ;  /* 0x00007610fff57816 */ /* 0x000fe200000000f5 */
[----:B------:R-:W-:Y:S01]  /*49b0*/  IMAD.X R53, R205, 0x1, R204, P1 ;  /* 0x00000001cd357824 */ /* 0x000fe200008e06cc */
[----:B-----5:R-:W-:-:S02]  /*49c0*/  IADD3 R42, P1, R14, R211, RZ ;  /* 0x000000d30e2a7210 */ /* 0x020fc40007f3e0ff */
[----:B------:R-:W-:Y:S02]  /*49d0*/  PRMT R241, RZ, 0x7610, R241 ;  /* 0x00007610fff17816 */ /* 0x000fe400000000f1 */
[----:B------:R-:W-:Y:S01]  /*49e0*/  PRMT R239, RZ, 0x7610, R239 ;  /* 0x00007610ffef7816 */ /* 0x000fe200000000ef */
[----:B------:R-:W-:Y:S01]  /*49f0*/  IMAD.X R43, R5, 0x1, R204, P1 ;  /* 0x00000001052b7824 */ /* 0x000fe200008e06cc */
[----:B------:R-:W-:Y:S02]  /*4a00*/  PRMT R235, RZ, 0x7610, R235 ;  /* 0x00007610ffeb7816 */ /* 0x000fe400000000eb */
[----:B------:R-:W-:Y:S02]  /*4a10*/  PRMT R233, RZ, 0x7610, R233 ;  /* 0x00007610ffe97816 */ /* 0x000fe400000000e9 */
[----:B------:R-:W-:Y:S02]  /*4a20*/  PRMT R252, RZ, 0x7610, R252 ;  /* 0x00007610fffc7816 */ /* 0x000fe400000000fc */
[----:B------:R-:W-:-:S02]  /*4a30*/  PRMT R250, RZ, 0x7610, R250 ;  /* 0x00007610fffa7816 */ /* 0x000fc400000000fa */
[----:B------:R-:W-:Y:S01]  /*4a40*/  IADD3 R46, P3, R200, R211, RZ ;  /* 0x000000d3c82e7210 */ /* 0x000fe20007f7e0ff */
[----:B------:R0:W5:Y:S01]  /*4a50*/  @!P0 LDG.E.U16 R82, desc[UR8][R50.64] ;  /* 0x0000000832528981 */ /* 0x000162000c1e1500 */
[----:B------:R-:W-:-:S03]  /*4a60*/  PRMT R249, RZ, 0x7610, R249 ;  /* 0x00007610fff97816 */ /* 0x000fc600000000f9 */
[----:B------:R1:W5:Y:S01]  /*4a70*/  @!P0 LDG.E.U16 R44, desc[UR8][R40.64] ;  /* 0x00000008282c8981 */ /* 0x000362000c1e1500 */
[----:B------:R-:W-:Y:S01]  /*4a80*/  PRMT R246, RZ, 0x7610, R246 ;  /* 0x00007610fff67816 */ /* 0x000fe200000000f6 */
[----:B------:R-:W-:Y:S02]  /*4a90*/  IMAD.X R47, R209, 0x1, R204, P3 ;  /* 0x00000001d12f7824 */ /* 0x000fe400018e06cc */
[----:B------:R1:W5:Y:S01]  /*4aa0*/  @!P0 LDG.E.U16 R245, desc[UR8][R52.64] ;  /* 0x0000000834f58981 */ /* 0x000362000c1e1500 */
[----:B0-----:R-:W-:-:S03]  /*4ab0*/  IADD3 R50, P1, R18, R211, RZ ;  /* 0x000000d312327210 */ /* 0x001fc60007f3e0ff */
[----:B------:R0:W5:Y:S02]  /*4ac0*/  @!P0 LDG.E.U16 R241, desc[UR8][R42.64] ;  /* 0x000000082af18981 */ /* 0x000164000c1e1500 */
[--C-:B------:R-:W-:Y:S01]  /*4ad0*/  IMAD.X R51, R9, 0x1, R204.reuse, P1 ;  /* 0x0000000109337824 */ /* 0x100fe200008e06cc */
[-C--:B-1----:R-:W-:Y:S01]  /*4ae0*/  IADD3 R40, P1, R26, R211.reuse, RZ ;  /* 0x000000d31a287210 */ /* 0x082fe20007f3e0ff */
[----:B------:R-:W5:Y:S04]  /*4af0*/  @!P0 LDG.E.U16 R249, desc[UR8][R46.64] ;  /* 0x000000082ef98981 */ /* 0x000f68000c1e1500 */
[--C-:B------:R-:W-:Y:S01]  /*4b00*/  IMAD.X R41, R17, 0x1, R204.reuse, P1 ;  /* 0x0000000111297824 */ /* 0x100fe200008e06cc */
[-C--:B------:R-:W-:Y:S01]  /*4b10*/  IADD3 R52, P1, R30, R211.reuse, RZ ;  /* 0x000000d31e347210 */ /* 0x080fe20007f3e0ff */
[----:B------:R1:W5:Y:S04]  /*4b20*/  @!P0 LDG.E.U16 R239, desc[UR8][R50.64] ;  /* 0x0000000832ef8981 */ /* 0x000368000c1e1500 */
[----:B------:R-:W-:Y:S01]  /*4b30*/  IMAD.X R53, R21, 0x1, R204, P1 ;  /* 0x0000000115357824 */ /* 0x000fe200008e06cc */
[-C--:B0-----:R-:W-:Y:S01]  /*4b40*/  IADD3 R42, P1, R38, R211.reuse, RZ ;  /* 0x000000d3262a7210 */ /* 0x081fe20007f3e0ff */
[----:B------:R0:W5:Y:S03]  /*4b50*/  @!P0 LDG.E.U16 R235, desc[UR8][R40.64] ;  /* 0x0000000828eb8981 */ /* 0x000166000c1e1500 */
[----:B------:R-:W-:Y:S01]  /*4b60*/  IADD3.X R43, R29, R204, RZ, P1, !PT ;  /* 0x000000cc1d2b7210 */ /* 0x000fe20000ffe4ff */
[----:B------:R0:W5:Y:S01]  /*4b70*/  @!P0 LDG.E.U16 R233, desc[UR8][R52.64] ;  /* 0x0000000834e98981 */ /* 0x000162000c1e1500 */
[----:B-1----:R-:W-:-:S03]  /*4b80*/  IADD3 R50, P1, R114, R211, RZ ;  /* 0x000000d372327210 */ /* 0x002fc60007f3e0ff */
[----:B------:R1:W5:Y:S02]  /*4b90*/  @!P0 LDG.E.U16 R252, desc[UR8][R42.64] ;  /* 0x000000082afc8981 */ /* 0x000364000c1e1500 */
[----:B------:R-:W-:Y:S01]  /*4ba0*/  IMAD.X R51, R33, 0x1, R204, P1 ;  /* 0x0000000121337824 */ /* 0x000fe200008e06cc */
[----:B0-----:R-:W-:-:S04]  /*4bb0*/  IADD3 R40, P1, R122, R211, RZ ;  /* 0x000000d37a287210 */ /* 0x001fc80007f3e0ff */
[----:B------:R0:W5:Y:S01]  /*4bc0*/  @!P0 LDG.E.U16 R250, desc[UR8][R50.64] ;  /* 0x0000000832fa8981 */ /* 0x000162000c1e1500 */
[----:B------:R-:W-:Y:S01]  /*4bd0*/  IMAD.X R41, R113, 0x1, R204, P1 ;  /* 0x0000000171297824 */ /* 0x000fe200008e06cc */
[-C--:B------:R-:W-:Y:S02]  /*4be0*/  IADD3 R52, P1, R126, R211.reuse, RZ ;  /* 0x000000d37e347210 */ /* 0x080fe40007f3e0ff */
[-C--:B------:R-:W-:Y:S02]  /*4bf0*/  IADD3 R48, P2, R10, R211.reuse, RZ ;  /* 0x000000d30a307210 */ /* 0x080fe40007f5e0ff */
[----:B------:R-:W-:Y:S01]  /*4c00*/  PRMT R244, RZ, 0x7610, R244 ;  /* 0x00007610fff47816 */ /* 0x000fe200000000f4 */
[--C-:B------:R-:W-:Y:S01]  /*4c10*/  IMAD.X R53, R117, 0x1, R204.reuse, P1 ;  /* 0x0000000175357824 */ /* 0x100fe200008e06cc */
[-C--:B-1----:R-:W-:Y:S01]  /*4c20*/  IADD3 R42, P1, R134, R211.reuse, RZ ;  /* 0x000000d3862a7210 */ /* 0x082fe20007f3e0ff */
[----:B------:R1:W5:Y:S04]  /*4c30*/  @!P0 LDG.E.U16 R246, desc[UR8][R40.64] ;  /* 0x0000000828f68981 */ /* 0x000368000c1e1500 */
[--C-:B------:R-:W-:Y:S01]  /*4c40*/  IMAD.X R43, R125, 0x1, R204.reuse, P1 ;  /* 0x000000017d2b7824 */ /* 0x100fe200008e06cc */
[-C--:B0-----:R-:W-:Y:S01]  /*4c50*/  IADD3 R50, P1, R138, R211.reuse, RZ ;  /* 0x000000d38a327210 */ /* 0x081fe20007f3e0ff */
[--C-:B------:R-:W-:Y:S01]  /*4c60*/  IMAD.X R49, R203, 0x1, R204.reuse, P2 ;  /* 0x00000001cb317824 */ /* 0x100fe200010e06cc */
[----:B------:R-:W-:Y:S01]  /*4c70*/  PRMT R243, RZ, 0x7610, R243 ;  /* 0x00007610fff37816 */ /* 0x000fe200000000f3 */
[----:B------:R0:W5:Y:S02]  /*4c80*/  @!P0 LDG.E.U16 R244, desc[UR8][R52.64] ;  /* 0x0000000834f48981 */ /* 0x000164000c1e1500 */
[----:B------:R-:W-:Y:S01]  /*4c90*/  IMAD.X R51, R129, 0x1, R204, P1 ;  /* 0x0000000181337824 */ /* 0x000fe200008e06cc */
[----:B-1----:R-:W-:-:S02]  /*4ca0*/  IADD3 R40, P1, R148, R211, RZ ;  /* 0x000000d394287210 */ /* 0x002fc40007f3e0ff */
[-C--:B------:R-:W-:Y:S01]  /*4cb0*/  IADD3 R46, P2, R22, R211.reuse, RZ ;  /* 0x000000d3162e7210 */ /* 0x080fe20007f5e0ff */
[----:B------:R1:W5:Y:S01]  /*4cc0*/  @!P0 LDG.E.U16 R243, desc[UR8][R48.64] ;  /* 0x0000000830f38981 */ /* 0x000362000c1e1500 */
[----:B------:R-:W-:Y:S02]  /*4cd0*/  PRMT R240, RZ, 0x7610, R240 ;  /* 0x00007610fff07816 */ /* 0x000fe400000000f0 */
[----:B------:R-:W-:Y:S02]  /*4ce0*/  IADD3.X R41, R137, R204, RZ, P1, !PT ;  /* 0x000000cc89297210 */ /* 0x000fe40000ffe4ff */
[-C--:B0-----:R-:W-:Y:S01]  /*4cf0*/  IADD3 R52, P1, R152, R211.reuse, RZ ;  /* 0x000000d398347210 */ /* 0x081fe20007f3e0ff */
[----:B------:R-:W-:Y:S01]  /*4d00*/  IMAD.X R47, R13, 0x1, R204, P2 ;  /* 0x000000010d2f7824 */ /* 0x000fe200010e06cc */
[----:B------:R-:W-:Y:S01]  /*4d10*/  PRMT R237, RZ, 0x7610, R237 ;  /* 0x00007610ffed7816 */ /* 0x000fe200000000ed */
[----:B------:R0:W5:Y:S01]  /*4d20*/  @!P0 LDG.E.U16 R240, desc[UR8][R42.64] ;  /* 0x000000082af08981 */ /* 0x000162000c1e1500 */
[----:B------:R-:W-:Y:S01]  /*4d30*/  PRMT R238, RZ, 0x7610, R238 ;  /* 0x00007610ffee7816 */ /* 0x000fe200000000ee */
[----:B------:R-:W-:Y:S01]  /*4d40*/  IMAD.X R53, R141, 0x1, R204, P1 ;  /* 0x000000018d357824 */ /* 0x000fe200008e06cc */
[----:B-1----:R-:W-:-:S02]  /*4d50*/  IADD3 R48, P2, R34, R211, RZ ;  /* 0x000000d322307210 */ /* 0x002fc40007f5e0ff */
[----:B------:R1:W5:Y:S01]  /*4d60*/  @!P0 LDG.E.U16 R237, desc[UR8][R46.64] ;  /* 0x000000082eed8981 */ /* 0x000362000c1e1500 */
[----:B------:R-:W-:Y:S02]  /*4d70*/  PRMT R231, RZ, 0x7610, R231 ;  /* 0x00007610ffe77816 */ /* 0x000fe400000000e7 */
[----:B------:R-:W-:Y:S01]  /*4d80*/  PRMT R234, RZ, 0x7610, R234 ;  /* 0x00007610ffea7816 */ /* 0x000fe200000000ea */
[----:B------:R1:W5:Y:S01]  /*4d90*/  @!P0 LDG.E.U16 R238, desc[UR8][R50.64] ;  /* 0x0000000832ee8981 */ /* 0x000362000c1e1500 */
[-C--:B0-----:R-:W-:Y:S01]  /*4da0*/  IADD3 R42, P1, R160, R211.reuse, RZ ;  /* 0x000000d3a02a7210 */ /* 0x081fe20007f3e0ff */
[----:B------:R-:W-:Y:S01]  /*4db0*/  IMAD.X R49, R25, 0x1, R204, P2 ;  /* 0x0000000119317824 */ /* 0x000fe200010e06cc */
[----:B------:R-:W-:Y:S02]  /*4dc0*/  PRMT R248, RZ, 0x7610, R248 ;  /* 0x00007610fff87816 */ /* 0x000fe400000000f8 */
[----:B------:R0:W5:Y:S01]  /*4dd0*/  @!P0 LDG.E.U16 R234, desc[UR8][R40.64] ;  /* 0x0000000828ea8981 */ /* 0x000162000c1e1500 */
[----:B-1----:R-:W-:Y:S01]  /*4de0*/  IADD3 R46, P2, R118, R211, RZ ;  /* 0x000000d3762e7210 */ /* 0x002fe20007f5e0ff */
[----:B------:R-:W-:-:S02]  /*4df0*/  IMAD.X R43, R151, 0x1, R204, P1 ;  /* 0x00000001972b7824 */ /* 0x000fc400008e06cc */
[----:B------:R1:W5:Y:S01]  /*4e00*/  @!P0 LDG.E.U16 R231, desc[UR8][R48.64] ;  /* 0x0000000830e78981 */ /* 0x000362000c1e1500 */
[----:B------:R-:W-:Y:S01]  /*4e10*/  IADD3 R50, P1, R164, R211, RZ ;  /* 0x000000d3a4327210 */ /* 0x000fe20007f3e0ff */
[----:B------:R-:W-:-:S04]  /*4e20*/  IMAD.X R47, R37, 0x1, R204, P2 ;  /* 0x00000001252f7824 */ /* 0x000fc800010e06cc */
[----:B------:R-:W-:Y:S01]  /*4e30*/  IMAD.X R51, R155, 0x1, R204, P1 ;  /* 0x000000019b337824 */ /* 0x000fe200008e06cc */
[-C--:B0-----:R-:W-:Y:S01]  /*4e40*/  IADD3 R40, P1, R172, R211.reuse, RZ ;  /* 0x000000d3ac287210 */ /* 0x081fe20007f3e0ff */
[----:B------:R0:W5:Y:S01]  /*4e50*/  @!P0 LDG.E.U16 R248, desc[UR8][R46.64] ;  /* 0x000000082ef88981 */ /* 0x000162000c1e1500 */
[-C--:B-1----:R-:W-:Y:S02]  /*4e60*/  IADD3 R48, P2, R130, R211.reuse, RZ ;  /* 0x000000d382307210 */ /* 0x082fe40007f5e0ff */
[----:B------:R-:W-:Y:S01]  /*4e70*/  PRMT R242, RZ, 0x7610, R242 ;  /* 0x00007610fff27816 */ /* 0x000fe200000000f2 */
[----:B------:R-:W-:Y:S01]  /*4e80*/  IMAD.X R41, R163, 0x1, R204, P1 ;  /* 0x00000001a3297824 */ /* 0x000fe200008e06cc */
[----:B------:R-:W-:Y:S01]  /*4e90*/  PRMT R228, RZ, 0x7610, R228 ;  /* 0x00007610ffe47816 */ /* 0x000fe200000000e4 */
[----:B------:R-:W-:Y:S01]  /*4ea0*/  IMAD.X R49, R121, 0x1, R204, P2 ;  /* 0x0000000179317824 */ /* 0x000fe200010e06cc */
[-C--:B------:R-:W-:Y:S02]  /*4eb0*/  IADD3 R54, P1, R176, R211.reuse, RZ ;  /* 0x000000d3b0367210 */ /* 0x080fe40007f3e0ff */
[----:B0-----:R-:W-:-:S02]  /*4ec0*/  IADD3 R46, P2, R142, R211, RZ ;  /* 0x000000d38e2e7210 */ /* 0x001fc40007f5e0ff */
[----:B------:R0:W5:Y:S01]  /*4ed0*/  @!P0 LDG.E.U16 R242, desc[UR8][R48.64] ;  /* 0x0000000830f28981 */ /* 0x000162000c1e1500 */
[----:B------:R-:W-:Y:S01]  /*4ee0*/  PRMT R236, RZ, 0x7610, R236 ;  /* 0x00007610ffec7816 */ /* 0x000fe200000000ec */
[----:B------:R-:W-:Y:S01]  /*4ef0*/  IMAD.X R55, R167, 0x1, R204, P1 ;  /* 0x00000001a7377824 */ /* 0x000fe200008e06cc */
[----:B------:R-:W-:Y:S01]  /*4f00*/  PRMT R232, RZ, 0x7610, R232 ;  /* 0x00007610ffe87816 */ /* 0x000fe200000000e8 */
[----:B------:R-:W-:Y:S01]  /*4f10*/  IMAD.X R47, R133, 0x1, R204, P2 ;  /* 0x00000001852f7824 */ /* 0x000fe200010e06cc */
[----:B------:R1:W5:Y:S01]  /*4f20*/  @!P0 LDG.E.U16 R228, desc[UR8][R42.64] ;  /* 0x000000082ae48981 */ /* 0x000362000c1e1500 */
[----:B------:R-:W-:-:S03]  /*4f30*/  PRMT R222, RZ, 0x7610, R222 ;  /* 0x00007610ffde7816 */ /* 0x000fc600000000de */
[----:B------:R1:W5:Y:S01]  /*4f40*/  @!P0 LDG.E.U16 R236, desc[UR8][R46.64] ;  /* 0x000000082eec8981 */ /* 0x000362000c1e1500 */
[----:B0-----:R-:W-:-:S03]  /*4f50*/  IADD3 R48, P2, R156, R211, RZ ;  /* 0x000000d39c307210 */ /* 0x001fc60007f5e0ff */
[----:B------:R0:W5:Y:S01]  /*4f60*/  @!P0 LDG.E.U16 R232, desc[UR8][R52.64] ;  /* 0x0000000834e88981 */ /* 0x000162000c1e1500 */
[-C--:B-1----:R-:W-:Y:S01]  /*4f70*/  IADD3 R42, P1, R184, R211.reuse, RZ ;  /* 0x000000d3b82a7210 */ /* 0x082fe20007f3e0ff */
[----:B------:R-:W-:Y:S01]  /*4f80*/  IMAD.X R49, R145, 0x1, R204, P2 ;  /* 0x0000000191317824 */ /* 0x000fe200010e06cc */
[----:B------:R-:W-:Y:S01]  /*4f90*/  PRMT R224, RZ, 0x7610, R224 ;  /* 0x00007610ffe07816 */ /* 0x000fe200000000e0 */
[----:B------:R1:W5:Y:S01]  /*4fa0*/  @!P0 LDG.E.U16 R222, desc[UR8][R40.64] ;  /* 0x0000000828de8981 */ /* 0x000362000c1e1500 */
[----:B------:R-:W-:Y:S02]  /*4fb0*/  IADD3.X R43, R175, R204, RZ, P1, !PT ;  /* 0x000000ccaf2b7210 */ /* 0x000fe40000ffe4ff */
[-C--:B------:R-:W-:Y:S02]  /*4fc0*/  IADD3 R46, P2, R168, R211.reuse, RZ ;  /* 0x000000d3a82e7210 */ /* 0x080fe40007f5e0ff */
[----:B0-----:R-:W-:Y:S02]  /*4fd0*/  IADD3 R52, P1, R188, R211, RZ ;  /* 0x000000d3bc347210 */ /* 0x001fe40007f3e0ff */
[----:B------:R-:W-:Y:S01]  /*4fe0*/  PRMT R220, RZ, 0x7610, R220 ;  /* 0x00007610ffdc7816 */ /* 0x000fe200000000dc */
[----:B------:R-:W-:-:S02]  /*4ff0*/  IMAD.X R47, R159, 0x1, R204, P2 ;  /* 0x000000019f2f7824 */ /* 0x000fc400010e06cc */
[----:B------:R-:W-:Y:S01]  /*5000*/  IMAD.X R53, R179, 0x1, R204, P1 ;  /* 0x00000001b3357824 */ /* 0x000fe200008e06cc */
[----:B-1----:R-:W-:Y:S02]  /*5010*/  IADD3 R40, P1, R196, R211, RZ ;  /* 0x000000d3c4287210 */ /* 0x002fe40007f3e0ff */
[----:B------:R0:W5:Y:S01]  /*5020*/  @!P0 LDG.E.U16 R224, desc[UR8][R46.64] ;  /* 0x000000082ee08981 */ /* 0x000162000c1e1500 */
[----:B------:R-:W-:Y:S02]  /*5030*/  PRMT R230, RZ, 0x7610, R230 ;  /* 0x00007610ffe67816 */ /* 0x000fe400000000e6 */
[----:B------:R-:W-:Y:S01]  /*5040*/  IMAD.X R41, R187, 0x1, R204, P1 ;  /* 0x00000001bb297824 */ /* 0x000fe200008e06cc */
[----:B------:R1:W5:Y:S01]  /*5050*/  @!P0 LDG.E.U16 R220, desc[UR8][R54.64] ;  /* 0x0000000836dc8981 */ /* 0x000362000c1e1500 */
[----:B------:R-:W-:Y:S02]  /*5060*/  PRMT R226, RZ, 0x7610, R226 ;  /* 0x00007610ffe27816 */ /* 0x000fe400000000e2 */
[----:B------:R-:W-:Y:S01]  /*5070*/  PRMT R216, RZ, 0x7610, R216 ;  /* 0x00007610ffd87816 */ /* 0x000fe200000000d8 */
[----:B------:R1:W5:Y:S01]  /*5080*/  @!P0 LDG.E.U16 R230, desc[UR8][R48.64] ;  /* 0x0000000830e68981 */ /* 0x000362000c1e1500 */
[----:B0-----:R-:W-:-:S03]  /*5090*/  PRMT R46, RZ, 0x7610, R46 ;  /* 0x00007610ff2e7816 */ /* 0x001fc6000000002e */
[----:B------:R-:W5:Y:S01]  /*50a0*/  @!P0 LDG.E.U16 R226, desc[UR8][R50.64] ;  /* 0x0000000832e28981 */ /* 0x000f62000c1e1500 */
[----:B-1----:R-:W-:-:S03]  /*50b0*/  IADD3 R54, P1, R8, R211, RZ ;  /* 0x000000d308367210 */ /* 0x002fc60007f3e0ff */
[----:B------:R0:W5:Y:S01]  /*50c0*/  @!P0 LDG.E.U16 R46, desc[UR8][R42.64] ;  /* 0x000000082a2e8981 */ /* 0x000162000c1e1500 */
[-C--:B------:R-:W-:Y:S01]  /*50d0*/  IADD3 R48, P2, R180, R211.reuse, RZ ;  /* 0x000000d3b4307210 */ /* 0x080fe20007f5e0ff */
[----:B------:R-:W-:Y:S01]  /*50e0*/  IMAD.X R55, R195, 0x1, R204, P1 ;  /* 0x00000001c3377824 */ /* 0x000fe200008e06cc */
[----:B------:R-:W-:Y:S01]  /*50f0*/  PRMT R218, RZ, 0x7610, R218 ;  /* 0x00007610ffda7816 */ /* 0x000fe200000000da */
[----:B------:R1:W5:Y:S01]  /*5100*/  @!P0 LDG.E.U16 R216, desc[UR8][R52.64] ;  /* 0x0000000834d88981 */ /* 0x000362000c1e1500 */
[-C--:B0-----:R-:W-:Y:S01]  /*5110*/  IADD3 R42, P1, R0, R211.reuse, RZ ;  /* 0x000000d3002a7210 */ /* 0x081fe20007f3e0ff */
[--C-:B------:R-:W-:Y:S01]  /*5120*/  IMAD.X R49, R171, 0x1, R204.reuse, P2 ;  /* 0x00000001ab317824 */ /* 0x100fe200010e06cc */
[----:B------:R-:W-:Y:S02]  /*5130*/  PRMT R83, RZ, 0x7610, R83 ;  /* 0x00007610ff537816 */ /* 0x000fe40000000053 */
[-C--:B------:R-:W-:Y:S01]  /*5140*/  IADD3 R50, P2, R192, R211.reuse, RZ ;  /* 0x000000d3c0327210 */ /* 0x080fe20007f5e0ff */
[--C-:B------:R-:W-:Y:S01]  /*5150*/  IMAD.X R43, R199, 0x1, R204.reuse, P1 ;  /* 0x00000001c72b7824 */ /* 0x100fe200008e06cc */
[----:B-1----:R-:W-:Y:S01]  /*5160*/  IADD3 R52, P1, R12, R211, RZ ;  /* 0x000000d30c347210 */ /* 0x002fe20007f3e0ff */
[----:B------:R0:W5:Y:S01]  /*5170*/  @!P0 LDG.E.U16 R218, desc[UR8][R48.64] ;  /* 0x0000000830da8981 */ /* 0x000162000c1e1500 */
[----:B------:R-:W-:Y:S01]  /*5180*/  PRMT R81, RZ, 0x7610, R81 ;  /* 0x00007610ff517816 */ /* 0x000fe20000000051 */
[----:B------:R-:W-:Y:S01]  /*5190*/  IMAD.X R51, R183, 0x1, R204, P2 ;  /* 0x00000001b7337824 */ /* 0x000fe200010e06cc */
[----:B------:R-:W-:Y:S01]  /*51a0*/  PRMT R214, RZ, 0x7610, R214 ;  /* 0x00007610ffd67816 */ /* 0x000fe200000000d6 */
[----:B------:R1:W5:Y:S01]  /*51b0*/  @!P0 LDG.E.U16 R83, desc[UR8][R40.64] ;  /* 0x0000000828538981 */ /* 0x000362000c1e1500 */
[----:B------:R-:W-:Y:S01]  /*51c0*/  IMAD.X R53, R3, 0x1, R204, P1 ;  /* 0x0000000103357824 */ /* 0x000fe200008e06cc */
[----:B------:R-:W-:-:S02]  /*51d0*/  PRMT R78, RZ, 0x7610, R78 ;  /* 0x00007610ff4e7816 */ /* 0x000fc4000000004e */
[----:B------:R1:W5:Y:S01]  /*51e0*/  @!P0 LDG.E.U16 R81, desc[UR8][R54.64] ;  /* 0x0000000836518981 */ /* 0x000362000c1e1500 */
[----:B0-----:R-:W-:-:S03]  /*51f0*/  IADD3 R48, P2, R4, R211, RZ ;  /* 0x000000d304307210 */ /* 0x001fc60007f5e0ff */
[----:B------:R0:W5:Y:S01]  /*5200*/  @!P0 LDG.E.U16 R214, desc[UR8][R50.64] ;  /* 0x0000000832d68981 */ /* 0x000162000c1e1500 */
[-C--:B-1----:R-:W-:Y:S01]  /*5210*/  IADD3 R40, P1, R20, R211.reuse, RZ ;  /* 0x000000d314287210 */ /* 0x082fe20007f3e0ff */
[----:B------:R-:W-:Y:S02]  /*5220*/  IMAD.X R49, R197, 0x1, R204, P2 ;  /* 0x00000001c5317824 */ /* 0x000fe400010e06cc */
[----:B------:R1:W5:Y:S01]  /*5230*/  @!P0 LDG.E.U16 R78, desc[UR8][R42.64] ;  /* 0x000000082a4e8981 */ /* 0x000362000c1e1500 */
[----:B------:R-:W-:Y:S02]  /*5240*/  IADD3.X R41, R11, R204, RZ, P1, !PT ;  /* 0x000000cc0b297210 */ /* 0x000fe40000ffe4ff */
[-C--:B------:R-:W-:Y:S02]  /*5250*/  IADD3 R54, P1, R24, R211.reuse, RZ ;  /* 0x000000d318367210 */ /* 0x080fe40007f3e0ff */
[-C--:B0-----:R-:W-:Y:S02]  /*5260*/  IADD3 R50, P2, R16, R211.reuse, RZ ;  /* 0x000000d310327210 */ /* 0x081fe40007f5e0ff */
[----:B------:R-:W-:Y:S01]  /*5270*/  PRMT R76, RZ, 0x7610, R76 ;  /* 0x00007610ff4c7816 */ /* 0x000fe2000000004c */
[--C-:B------:R-:W-:Y:S01]  /*5280*/  IMAD.X R55, R15, 0x1, R204.reuse, P1 ;  /* 0x000000010f377824 */ /* 0x100fe200008e06cc */
[----:B------:R-:W-:Y:S01]  /*5290*/  PRMT R79, RZ, 0x7610, R79 ;  /* 0x00007610ff4f7816 */ /* 0x000fe2000000004f */
[----:B------:R-:W-:Y:S01]  /*52a0*/  IMAD.X R51, R7, 0x1, R204, P2 ;  /* 0x0000000107337824 */ /* 0x000fe200010e06cc */
[----:B-1----:R-:W-:-:S02]  /*52b0*/  IADD3 R42, P1, R32, R211, RZ ;  /* 0x000000d3202a7210 */ /* 0x002fc40007f3e0ff */
[----:B------:R-:W-:Y:S02]  /*52c0*/  PRMT R75, RZ, 0x7610, R75 ;  /* 0x00007610ff4b7816 */ /* 0x000fe4000000004b */
[----:B------:R0:W5:Y:S01]  /*52d0*/  @!P0 LDG.E.U16 R76, desc[UR8][R50.64] ;  /* 0x00000008324c8981 */ /* 0x000162000c1e1500 */
[----:B------:R-:W-:-:S03]  /*52e0*/  IMAD.X R43, R23, 0x1, R204, P1 ;  /* 0x00000001172b7824 */ /* 0x000fc600008e06cc */
[----:B------:R1:W5:Y:S01]  /*52f0*/  @!P0 LDG.E.U16 R79, desc[UR8][R48.64] ;  /* 0x00000008304f8981 */ /* 0x000362000c1e1500 */
[----:B------:R-:W-:-:S03]  /*5300*/  PRMT R73, RZ, 0x7610, R73 ;  /* 0x00007610ff497816 */ /* 0x000fc60000000049 */
[----:B------:R1:W5:Y:S01]  /*5310*/  @!P0 LDG.E.U16 R75, desc[UR8][R40.64] ;  /* 0x00000008284b8981 */ /* 0x000362000c1e1500 */
[-C--:B0-----:R-:W-:Y:S02]  /*5320*/  IADD3 R50, P1, R36, R211.reuse, RZ ;  /* 0x000000d324327210 */ /* 0x081fe40007f3e0ff */
[----:B-1----:R-:W-:-:S03]  /*5330*/  IADD3 R48, P2, R28, R211, RZ ;  /* 0x000000d31c307210 */ /* 0x002fc60007f5e0ff */
[--C-:B------:R-:W-:Y:S01]  /*5340*/  IMAD.X R51, R27, 0x1, R204.reuse, P1 ;  /* 0x000000011b337824 */ /* 0x100fe200008e06cc */
[----:B------:R-:W-:Y:S01]  /*5350*/  IADD3 R40, P1, R116, R211, RZ ;  /* 0x000000d374287210 */ /* 0x000fe20007f3e0ff */
[----:B------:R-:W-:Y:S01]  /*5360*/  IMAD.X R49, R19, 0x1, R204, P2 ;  /* 0x0000000113317824 */ /* 0x000fe200010e06cc */
[----:B------:R-:W-:-:S03]  /*5370*/  PRMT R72, RZ, 0x7610, R72 ;  /* 0x00007610ff487816 */ /* 0x000fc60000000048 */
[----:B------:R-:W-:Y:S01]  /*5380*/  IMAD.X R41, R35, 0x1, R204, P1 ;  /* 0x0000000123297824 */ /* 0x000fe200008e06cc */
[----:B------:R0:W5:Y:S01]  /*5390*/  @!P0 LDG.E.U16 R73, desc[UR8][R48.64] ;  /* 0x0000000830498981 */ /* 0x000162000c1e1500 */
[----:B------:R-:W-:-:S03]  /*53a0*/  PRMT R71, RZ, 0x7610, R71 ;  /* 0x00007610ff477816 */ /* 0x000fc60000000047 */
[----:B------:R1:W5:Y:S01]  /*53b0*/  @!P0 LDG.E.U16 R72, desc[UR8][R42.64] ;  /* 0x000000082a488981 */ /* 0x000362000c1e1500 */
[----:B------:R-:W-:-:S03]  /*53c0*/  PRMT R69, RZ, 0x7610, R69 ;  /* 0x00007610ff457816 */ /* 0x000fc60000000045 */
[----:B------:R2:W5:Y:S01]  /*53d0*/  @!P0 LDG.E.U16 R71, desc[UR8][R50.64] ;  /* 0x0000000832478981 */ /* 0x000562000c1e1500 */
[----:B0-----:R-:W-:-:S03]  /*53e0*/  IADD3 R48, P1, R120, R211, RZ ;  /* 0x000000d378307210 */ /* 0x001fc60007f3e0ff */
[----:B------:R0:W5:Y:S02]  /*53f0*/  @!P0 LDG.E.U16 R69, desc[UR8][R40.64] ;  /* 0x0000000828458981 */ /* 0x000164000c1e1500 */
[----:B------:R-:W-:Y:S01]  /*5400*/  IMAD.X R49, R39, 0x1, R204, P1 ;  /* 0x0000000127317824 */ /* 0x000fe200008e06cc */
[----:B-1----:R-:W-:-:S05]  /*5410*/  IADD3 R42, P1, R124, R211, RZ ;  /* 0x000000d37c2a7210 */ /* 0x002fca0007f3e0ff */
[----:B------:R-:W-:Y:S01]  /*5420*/  IMAD.X R43, R115, 0x1, R204, P1 ;  /* 0x00000001732b7824 */ /* 0x000fe200008e06cc */
[-C--:B--2---:R-:W-:Y:S02]  /*5430*/  IADD3 R50, P1, R128, R211.reuse, RZ ;  /* 0x000000d380327210 */ /* 0x084fe40007f3e0ff */
[----:B------:R-:W-:Y:S02]  /*5440*/  PRMT R68, RZ, 0x7610, R68 ;  /* 0x00007610ff447816 */ /* 0x000fe40000000044 */
[----:B------:R-:W-:Y:S02]  /*5450*/  IADD3.X R51, R119, R204, RZ, P1, !PT ;  /* 0x000000cc77337210 */ /* 0x000fe40000ffe4ff */
[----:B0-----:R-:W-:Y:S02]  /*5460*/  IADD3 R40, P1, R132, R211, RZ ;  /* 0x000000d384287210 */ /* 0x001fe40007f3e0ff */
[----:B------:R0:W2:Y:S01]  /*5470*/  @!P0 LDG.E.U16 R68, desc[UR8][R48.64] ;  /* 0x0000000830448981 */ /* 0x0000a2000c1e1500 */
[----:B------:R-:W-:-:S02]  /*5480*/  PRMT R67, RZ, 0x7610, R67 ;  /* 0x00007610ff437816 */ /* 0x000fc40000000043 */
[----:B------:R-:W-:Y:S01]  /*5490*/  IMAD.X R41, R123, 0x1, R204, P1 ;  /* 0x000000017b297824 */ /* 0x000fe200008e06cc */
[----:B------:R-:W-:-:S03]  /*54a0*/  PRMT R66, RZ, 0x7610, R66 ;  /* 0x00007610ff427816 */ /* 0x000fc60000000042 */
[----:B------:R1:W2:Y:S01]  /*54b0*/  @!P0 LDG.E.U16 R67, desc[UR8][R42.64] ;  /* 0x000000082a438981 */ /* 0x0002a2000c1e1500 */
[----:B0-----:R-:W-:-:S03]  /*54c0*/  IADD3 R48, P1, R136, R211, RZ ;  /* 0x000000d388307210 */ /* 0x001fc60007f3e0ff */
[----:B------:R0:W2:Y:S02]  /*54d0*/  @!P0 LDG.E.U16 R66, desc[UR8][R50.64] ;  /* 0x0000000832428981 */ /* 0x0000a4000c1e1500 */
[----:B------:R-:W-:Y:S01]  /*54e0*/  IMAD.X R49, R127, 0x1, R204, P1 ;  /* 0x000000017f317824 */ /* 0x000fe200008e06cc */
[----:B-1----:R-:W-:Y:S02]  /*54f0*/  IADD3 R42, P1, R140, R211, RZ ;  /* 0x000000d38c2a7210 */ /* 0x002fe40007f3e0ff */
[----:B------:R-:W-:-:S03]  /*5500*/  PRMT R65, RZ, 0x7610, R65 ;  /* 0x00007610ff417816 */ /* 0x000fc60000000041 */
[----:B------:R-:W-:Y:S01]  /*5510*/  IMAD.X R43, R131, 0x1, R204, P1 ;  /* 0x00000001832b7824 */ /* 0x000fe200008e06cc */
[----:B0-----:R-:W-:Y:S02]  /*5520*/  IADD3 R50, P1, R144, R211, RZ ;  /* 0x000000d390327210 */ /* 0x001fe40007f3e0ff */
[----:B------:R0:W2:Y:S01]  /*5530*/  @!P0 LDG.E.U16 R65, desc[UR8][R40.64] ;  /* 0x0000000828418981 */ /* 0x0000a2000c1e1500 */
[----:B------:R-:W-:Y:S02]  /*5540*/  PRMT R64, RZ, 0x7610, R64 ;  /* 0x00007610ff407816 */ /* 0x000fe40000000040 */
        /* <DEDUP_REMOVED lines=8> */
[--C-:B------:R-:W-:Y:S01]  /*55d0*/  IMAD.X R49, R143, 0x1, R204.reuse, P1 ;  /* 0x000000018f317824 */ /* 0x100fe200008e06cc */
[----:B0-----:R-:W-:Y:S02]  /*55e0*/  IADD3 R42, P1, R158, R211, RZ ;  /* 0x000000d39e2a7210 */ /* 0x001fe40007f3e0ff */
[----:B------:R-:W-:Y:S01]  /*55f0*/  PRMT R77, RZ, 0x7610, R77 ;  /* 0x00007610ff4d7816 */ /* 0x000fe2000000004d */
[----:B------:R0:W2:Y:S01]  /*5600*/  @!P0 LDG.E.U16 R62, desc[UR8][R50.64] ;  /* 0x00000008323e8981 */ /* 0x0000a2000c1e1500 */
[----:B------:R-:W-:Y:S01]  /*5610*/  PRMT R61, RZ, 0x7610, R61 ;  /* 0x00007610ff3d7816 */ /* 0x000fe2000000003d */
[----:B------:R-:W-:Y:S01]  /*5620*/  IMAD.X R43, R149, 0x1, R204, P1 ;  /* 0x00000001952b7824 */ /* 0x000fe200008e06cc */
[----:B------:R-:W-:Y:S02]  /*5630*/  PRMT R74, RZ, 0x7610, R74 ;  /* 0x00007610ff4a7816 */ /* 0x000fe4000000004a */
[----:B------:R1:W2:Y:S01]  /*5640*/  @!P0 LDG.E.U16 R77, desc[UR8][R52.64] ;  /* 0x00000008344d8981 */ /* 0x0002a2000c1e1500 */
[----:B------:R-:W-:-:S03]  /*5650*/  PRMT R60, RZ, 0x7610, R60 ;  /* 0x00007610ff3c7816 */ /* 0x000fc6000000003c */
[----:B------:R3:W2:Y:S01]  /*5660*/  @!P0 LDG.E.U16 R61, desc[UR8][R40.64] ;  /* 0x00000008283d8981 */ /* 0x0006a2000c1e1500 */
[-C--:B0-----:R-:W-:Y:S02]  /*5670*/  IADD3 R50, P1, R162, R211.reuse, RZ ;  /* 0x000000d3a2327210 */ /* 0x081fe40007f3e0ff */
[----:B------:R-:W-:Y:S01]  /*5680*/  PRMT R70, RZ, 0x7610, R70 ;  /* 0x00007610ff467816 */ /* 0x000fe20000000046 */
[----:B------:R0:W2:Y:S01]  /*5690*/  @!P0 LDG.E.U16 R74, desc[UR8][R54.64] ;  /* 0x00000008364a8981 */ /* 0x0000a2000c1e1500 */
[-C--:B-1----:R-:W-:Y:S01]  /*56a0*/  IADD3 R52, P2, R112, R211.reuse, RZ ;  /* 0x000000d370347210 */ /* 0x082fe20007f5e0ff */
[--C-:B------:R-:W-:Y:S02]  /*56b0*/  IMAD.X R51, R153, 0x1, R204.reuse, P1 ;  /* 0x0000000199337824 */ /* 0x100fe400008e06cc */
[----:B------:R1:W2:Y:S01]  /*56c0*/  @!P0 LDG.E.U16 R60, desc[UR8][R48.64] ;  /* 0x00000008303c8981 */ /* 0x0002a2000c1e1500 */
[----:B---3--:R-:W-:Y:S01]  /*56d0*/  IADD3 R40, P1, R166, R211, RZ ;  /* 0x000000d3a6287210 */ /* 0x008fe20007f3e0ff */
[----:B------:R-:W-:Y:S01]  /*56e0*/  IMAD.X R53, R31, 0x1, R204, P2 ;  /* 0x000000011f357824 */ /* 0x000fe200010e06cc */
[----:B0-----:R-:W-:-:S02]  /*56f0*/  PRMT R55, RZ, 0x7610, R55 ;  /* 0x00007610ff377816 */ /* 0x001fc40000000037 */
[----:B------:R-:W-:Y:S02]  /*5700*/  IADD3.X R41, R157, R204, RZ, P1, !PT ;  /* 0x000000cc9d297210 */ /* 0x000fe40000ffe4ff */
[----:B------:R0:W3:Y:S01]  /*5710*/  @!P0 LDG.E.U16 R70, desc[UR8][R52.64] ;  /* 0x0000000834468981 */ /* 0x0000e2000c1e1500 */
[----:B-1----:R-:W-:Y:S02]  /*5720*/  IADD3 R48, P1, R170, R211, RZ ;  /* 0x000000d3aa307210 */ /* 0x002fe40007f3e0ff */
[----:B------:R-:W-:Y:S01]  /*5730*/  PRMT R54, RZ, 0x7610, R54 ;  /* 0x00007610ff367816 */ /* 0x000fe20000000036 */
[----:B------:R1:W3:Y:S02]  /*5740*/  @!P0 LDG.E.U16 R55, desc[UR8][R42.64] ;  /* 0x000000082a378981 */ /* 0x0002e4000c1e1500 */
[----:B------:R-:W-:-:S03]  /*5750*/  IMAD.X R49, R161, 0x1, R204, P1 ;  /* 0x00000001a1317824 */ /* 0x000fc600008e06cc */
[----:B------:R4:W3:Y:S01]  /*5760*/  @!P0 LDG.E.U16 R54, desc[UR8][R50.64] ;  /* 0x0000000832368981 */ /* 0x0008e2000c1e1500 */
[----:B0-----:R-:W-:Y:S02]  /*5770*/  PRMT R53, RZ, 0x7610, R53 ;  /* 0x00007610ff357816 */ /* 0x001fe40000000035 */
[----:B-1----:R-:W-:-:S04]  /*5780*/  IADD3 R42, P1, R174, R211, RZ ;  /* 0x000000d3ae2a7210 */ /* 0x002fc80007f3e0ff */
[----:B------:R0:W3:Y:S01]  /*5790*/  @!P0 LDG.E.U16 R53, desc[UR8][R40.64] ;  /* 0x0000000828358981 */ /* 0x0000e2000c1e1500 */
[----:B------:R-:W-:Y:S01]  /*57a0*/  IMAD.X R43, R165, 0x1, R204, P1 ;  /* 0x00000001a52b7824 */ /* 0x000fe200008e06cc */
[----:B----4-:R-:W-:Y:S02]  /*57b0*/  PRMT R51, RZ, 0x7610, R51 ;  /* 0x00007610ff337816 */ /* 0x010fe40000000033 */
[----:B------:R-:W-:Y:S02]  /*57c0*/  PRMT R52, RZ, 0x7610, R52 ;  /* 0x00007610ff347816 */ /* 0x000fe40000000034 */
[-C--:B0-----:R-:W-:Y:S02]  /*57d0*/  IADD3 R40, P1, R178, R211.reuse, RZ ;  /* 0x000000d3b2287210 */ /* 0x081fe40007f3e0ff */
[----:B------:R0:W4:Y:S01]  /*57e0*/  @!P0 LDG.E.U16 R51, desc[UR8][R42.64] ;  /* 0x000000082a338981 */ /* 0x000122000c1e1500 */
[----:B------:R-:W-:Y:S02]  /*57f0*/  PRMT R50, RZ, 0x7610, R50 ;  /* 0x00007610ff327816 */ /* 0x000fe40000000032 */
[----:B------:R-:W-:Y:S01]  /*5800*/  IMAD.X R41, R169, 0x1, R204, P1 ;  /* 0x00000001a9297824 */ /* 0x000fe200008e06cc */
[----:B------:R1:W4:Y:S04]  /*5810*/  @!P0 LDG.E.U16 R52, desc[UR8][R48.64] ;  /* 0x0000000830348981 */ /* 0x000328000c1e1500 */
[----:B------:R1:W4:Y:S01]  /*5820*/  @!P0 LDG.E.U16 R50, desc[UR8][R40.64] ;  /* 0x0000000828328981 */ /* 0x000322000c1e1500 */
[----:B0-----:R-:W-:-:S05]  /*5830*/  IADD3 R42, P1, R182, R211, RZ ;  /* 0x000000d3b62a7210 */ /* 0x001fca0007f3e0ff */
[----:B------:R-:W-:Y:S01]  /*5840*/  IMAD.X R43, R173, 0x1, R204, P1 ;  /* 0x00000001ad2b7824 */ /* 0x000fe200008e06cc */
[----:B-1----:R-:W-:Y:S02]  /*5850*/  PRMT R49, RZ, 0x7610, R49 ;  /* 0x00007610ff317816 */ /* 0x002fe40000000031 */
[----:B------:R-:W-:Y:S02]  /*5860*/  IADD3 R40, P1, R186, R211, RZ ;  /* 0x000000d3ba287210 */ /* 0x000fe40007f3e0ff */
[----:B------:R-:W-:Y:S02]  /*5870*/  SHF.R.S32.HI R47, RZ, 0x6, R45 ;  /* 0x00000006ff2f7819 */ /* 0x000fe4000001142d */
[----:B------:R0:W4:Y:S01]  /*5880*/  @!P0 LDG.E.U16 R49, desc[UR8][R42.64] ;  /* 0x000000082a318981 */ /* 0x000122000c1e1500 */
[----:B------:R-:W-:Y:S01]  /*5890*/  PRMT R48, RZ, 0x7610, R48 ;  /* 0x00007610ff307816 */ /* 0x000fe20000000030 */
[----:B------:R-:W-:Y:S01]  /*58a0*/  IMAD.X R41, R177, 0x1, R204, P1 ;  /* 0x00000001b1297824 */ /* 0x000fe200008e06cc */
[----:B------:R-:W-:Y:S01]  /*58b0*/  SGXT R47, R47, 0x1 ;  /* 0x000000012f2f781a */ /* 0x000fe20000000200 */
[----:B------:R-:W-:-:S03]  /*58c0*/  IMAD.SHL.U32 R229, R45, 0x2, RZ ;  /* 0x000000022de57824 */ /* 0x000fc600078e00ff */
[----:B------:R1:W4:Y:S01]  /*58d0*/  @!P0 LDG.E.U16 R48, desc[UR8][R40.64] ;  /* 0x0000000828308981 */ /* 0x000322000c1e1500 */
[----:B0-----:R-:W-:Y:S02]  /*58e0*/  IADD3 R42, P1, R190, R211, RZ ;  /* 0x000000d3be2a7210 */ /* 0x001fe40007f3e0ff */
[----:B------:R-:W-:-:S03]  /*58f0*/  LOP3.LUT R47, R47, 0x90, RZ, 0xc0, !PT ;  /* 0x000000902f2f7812 */ /* 0x000fc600078ec0ff */
[--C-:B------:R-:W-:Y:S01]  /*5900*/  IMAD.X R43, R181, 0x1, R204.reuse, P1 ;  /* 0x00000001b52b7824 */ /* 0x100fe200008e06cc */
[----:B-1----:R-:W-:Y:S02]  /*5910*/  IADD3 R40, P1, R194, R211, RZ ;  /* 0x000000d3c2287210 */ /* 0x002fe40007f3e0ff */
[----:B------:R-:W-:Y:S02]  /*5920*/  LOP3.LUT R229, R47, 0x7e, R229, 0x78, !PT ;  /* 0x0000007e2fe57812 */ /* 0x000fe400078e78e5 */
[----:B------:R-:W-:Y:S01]  /*5930*/  PRMT R47, RZ, 0x7610, R47 ;  /* 0x00007610ff2f7816 */ /* 0x000fe2000000002f */
[----:B------:R-:W-:Y:S01]  /*5940*/  IMAD.X R41, R185, 0x1, R204, P1 ;  /* 0x00000001b9297824 */ /* 0x000fe200008e06cc */
[----:B------:R-:W-:-:S04]  /*5950*/  PRMT R45, RZ, 0x7610, R45 ;  /* 0x00007610ff2d7816 */ /* 0x000fc8000000002d */
[----:B------:R-:W4:Y:S04]  /*5960*/  @!P0 LDG.E.U16 R47, desc[UR8][R42.64] ;  /* 0x000000082a2f8981 */ /* 0x000f28000c1e1500 */
[----:B------:R0:W4:Y:S01]  /*5970*/  @!P0 LDG.E.U16 R45, desc[UR8][R40.64] ;  /* 0x00000008282d8981 */ /* 0x000122000c1e1500 */
[----:B------:R-:W1:Y:S01]  /*5980*/  S2UR UR5, SR_CgaCtaId ;  /* 0x00000000000579c3 */ /* 0x000e620000008800 */
[----:B------:R-:W-:Y:S02]  /*5990*/  UMOV UR4, 0x400 ;  /* 0x0000040000047882 */ /* 0x000fe40000000000 */
[----:B-1----:R-:W-:-:S09]  /*59a0*/  ULEA UR4, UR5, UR4, 0x18 ;  /* 0x0000000405047291 */ /* 0x002fd2000f8ec03f */
[----:B------:R1:W-:Y:S02]  /*59b0*/  STS.U16 [R229+UR4+0x4000], R247 ;  /* 0x004000f7e5007988 */ /* 0x0003e40008000404 */
[----:B-1----:R-:W0:Y:S01]  /*59c0*/  S2R R247, SR_TID.X ;  /* 0x0000000000f77919 */ /* 0x002e220000002100 */
[----:B------:R-:W1:Y:S01]  /*59d0*/  S2UR UR6, SR_CgaCtaId ;  /* 0x00000000000679c3 */ /* 0x000e620000008800 */
[----:B------:R-:W-:Y:S01]  /*59e0*/  UMOV UR5, 0x400 ;  /* 0x0000040000057882 */ /* 0x000fe20000000000 */
[----:B------:R0:W-:Y:S04]  /*59f0*/  STS.U16 [R229+UR4+0x4100], R212 ;  /* 0x004100d4e5007988 */ /* 0x0001e80008000404 */
[----:B------:R1:W-:Y:S01]  /*5a00*/  STS.U16 [R229+UR4+0x4200], R80 ;  /* 0x00420050e5007988 */ /* 0x0003e20008000404 */
[----:B0-----:R-:W-:-:S02]  /*5a10*/  SHF.L.U32 R40, R247, 0x5, RZ ;  /* 0x00000005f7287819 */ /* 0x001fc400000006ff */
[----:B------:R-:W-:Y:S02]  /*5a20*/  SHF.R.S32.HI R43, RZ, 0x2, R247 ;  /* 0x00000002ff2b7819 */ /* 0x000fe400000114f7 */
[----:B------:R-:W-:Y:S02]  /*5a30*/  LOP3.LUT R42, R40, 0x60, RZ, 0xc0, !PT ;  /* 0x00000060282a7812 */ /* 0x000fe400078ec0ff */
[----:B------:R-:W-:Y:S01]  /*5a40*/  SGXT R43, R43, 0x1 ;  /* 0x000000012b2b781a */ /* 0x000fe20000000200 */
[C---:B------:R-:W-:Y:S02]  /*5a50*/  IMAD.SHL.U32 R40, R247.reuse, 0x10, RZ ;  /* 0x00000010f7287824 */ /* 0x040fe400078e00ff */
[----:B------:R-:W-:Y:S01]  /*5a60*/  IMAD.SHL.U32 R212, R247, 0x2, RZ ;  /* 0x00000002f7d47824 */ /* 0x000fe200078e00ff */
[----:B------:R-:W-:Y:S01]  /*5a70*/  LOP3.LUT R43, R42, 0x90, R43, 0xf8, !PT ;  /* 0x000000902a2b7812 */ /* 0x000fe200078ef82b */
[----:B-1----:R-:W-:Y:S01]  /*5a80*/  ULEA UR5, UR6, UR5, 0x18 ;  /* 0x0000000506057291 */ /* 0x002fe2000f8ec03f */
[----:B------:R-:W-:-:S02]  /*5a90*/  LOP3.LUT R40, R40, 0x100, RZ, 0xc0, !PT ;  /* 0x0000010028287812 */ /* 0x000fc400078ec0ff */
[----:B------:R-:W-:Y:S01]  /*5aa0*/  LOP3.LUT R43, R43, 0x10, R212, 0x78, !PT ;  /* 0x000000102b2b7812 */ /* 0x000fe200078e78d4 */
[----:B------:R-:W-:-:S03]  /*5ab0*/  IMAD.SHL.U32 R41, R247, 0x40, RZ ;  /* 0x00000040f7297824 */ /* 0x000fc600078e00ff */
[----:B------:R-:W-:Y:S02]  /*5ac0*/  IADD3 R80, R43, UR5, R40 ;  /* 0x000000052b507c10 */ /* 0x000fe4000fffe028 */
[----:B------:R-:W-:Y:S02]  /*5ad0*/  LOP3.LUT R40, R247, 0x60, RZ, 0xc0, !PT ;  /* 0x00000060f7287812 */ /* 0x000fe400078ec0ff */
[----:B------:R-:W-:-:S03]  /*5ae0*/  LOP3.LUT R41, R41, 0x1c0, RZ, 0xc0, !PT ;  /* 0x000001c029297812 */ /* 0x000fc600078ec0ff */
[----:B------:R-:W-:Y:S01]  /*5af0*/  IMAD.SHL.U32 R40, R40, 0x10, RZ ;  /* 0x0000001028287824 */ /* 0x000fe200078e00ff */
[----:B------:R0:W-:Y:S04]  /*5b00*/  STS.U16 [R229+UR4+0x4300], R251 ;  /* 0x004300fbe5007988 */ /* 0x0001e80008000404 */
[----:B0-----:R-:W-:Y:S01]  /*5b10*/  IADD3 R251, R40, UR5, R41 ;  /* 0x0000000528fb7c10 */ /* 0x001fe2000fffe029 */
[----:B------:R-:W-:Y:S02]  /*5b20*/  IMAD.MOV.U32 R40, RZ, RZ, R196 ;  /* 0x000000ffff287224 */ /* 0x000fe400078e00c4 */
[----:B------:R-:W-:Y:S02]  /*5b30*/  IMAD.MOV.U32 R41, RZ, RZ, R187 ;  /* 0x000000ffff297224 */ /* 0x000fe400078e00bb */
[----:B------:R-:W-:-:S04]  /*5b40*/  IMAD.WIDE R40, R208, 0x2, R40 ;  /* 0x00000002d0287825 */ /* 0x000fc800078e0228 */
[----:B------:R-:W-:Y:S02]  /*5b50*/  IMAD.MOV.U32 R196, RZ, RZ, R40 ;  /* 0x000000ffffc47224 */ /* 0x000fe400078e0028 */
[----:B------:R-:W-:Y:S02]  /*5b60*/  IMAD.MOV.U32 R187, RZ, RZ, R41 ;  /* 0x000000ffffbb7224 */ /* 0x000fe400078e0029 */
        /* <DEDUP_REMOVED lines=8> */
[----:B------:R-:W-:Y:S01]  /*5bf0*/  IMAD.MOV.U32 R179, RZ, RZ, R41 ;  /* 0x000000ffffb37224 */ /* 0x000fe200078e0029 */
[----:B------:R-:W-:Y:S01]  /*5c00*/  MOV R188, R40 ;  /* 0x0000002800bc7202 */ /* 0x000fe20000000f00 */
[----:B------:R-:W-:Y:S02]  /*5c10*/  IMAD.MOV.U32 R40, RZ, RZ, R184 ;  /* 0x000000ffff287224 */ /* 0x000fe400078e00b8 */
[----:B------:R-:W-:Y:S02]  /*5c20*/  IMAD.MOV.U32 R41, RZ, RZ, R175 ;  /* 0x000000ffff297224 */ /* 0x000fe400078e00af */
[----:B------:R-:W-:-:S04]  /*5c30*/  IMAD.WIDE R40, R208, 0x2, R40 ;  /* 0x00000002d0287825 */ /* 0x000fc800078e0228 */
[----:B------:R-:W-:Y:S01]  /*5c40*/  IMAD.MOV.U32 R184, RZ, RZ, R40 ;  /* 0x000000ffffb87224 */ /* 0x000fe200078e0028 */
[----:B------:R-:W-:Y:S01]  /*5c50*/  MOV R175, R41 ;  /* 0x0000002900af7202 */ /* 0x000fe20000000f00 */
        /* <DEDUP_REMOVED lines=8> */
[----:B------:R-:W-:Y:S02]  /*5ce0*/  IMAD.MOV.U32 R41, RZ, RZ, R167 ;  /* 0x000000ffff297224 */ /* 0x000fe400078e00a7 */
[----:B------:R-:W-:-:S04]  /*5cf0*/  IMAD.WIDE R42, R208, 0x2, R42 ;  /* 0x00000002d02a7825 */ /* 0x000fc800078e022a */
[----:B------:R-:W-:Y:S01]  /*5d00*/  IMAD.WIDE R40, R208, 0x2, R40 ;  /* 0x00000002d0287825 */ /* 0x000fe200078e0228 */
[----:B------:R-:W-:-:S03]  /*5d10*/  MOV R198, R42 ;  /* 0x0000002a00c67202 */ /* 0x000fc60000000f00 */
[----:B------:R-:W-:Y:S02]  /*5d20*/  IMAD.MOV.U32 R189, RZ, RZ, R43 ;  /* 0x000000ffffbd7224 */ /* 0x000fe400078e002b */
[----:B------:R-:W-:Y:S02]  /*5d30*/  IMAD.MOV.U32 R42, RZ, RZ, R194 ;  /* 0x000000ffff2a7224 */ /* 0x000fe400078e00c2 */
[----:B------:R-:W-:Y:S02]  /*5d40*/  IMAD.MOV.U32 R43, RZ, RZ, R185 ;  /* 0x000000ffff2b7224 */ /* 0x000fe400078e00b9 */
[----:B------:R-:W-:Y:S02]  /*5d50*/  IMAD.MOV.U32 R176, RZ, RZ, R40 ;  /* 0x000000ffffb07224 */ /* 0x000fe400078e0028 */
[----:B------:R-:W-:Y:S02]  /*5d60*/  IMAD.MOV.U32 R167, RZ, RZ, R41 ;  /* 0x000000ffffa77224 */ /* 0x000fe400078e0029 */
[----:B------:R-:W-:-:S02]  /*5d70*/  IMAD.MOV.U32 R40, RZ, RZ, R172 ;  /* 0x000000ffff287224 */ /* 0x000fc400078e00ac */
[----:B------:R-:W-:Y:S02]  /*5d80*/  IMAD.MOV.U32 R41, RZ, RZ, R163 ;  /* 0x000000ffff297224 */ /* 0x000fe400078e00a3 */
[----:B------:R-:W-:-:S04]  /*5d90*/  IMAD.WIDE R42, R208, 0x2, R42 ;  /* 0x00000002d02a7825 */ /* 0x000fc800078e022a */
[----:B------:R-:W-:Y:S01]  /*5da0*/  IMAD.WIDE R40, R208, 0x2, R40 ;  /* 0x00000002d0287825 */ /* 0x000fe200078e0228 */
[----:B------:R-:W-:-:S03]  /*5db0*/  MOV R185, R43 ;  /* 0x0000002b00b97202 */ /* 0x000fc60000000f00 */
[----:B------:R-:W-:Y:S02]  /*5dc0*/  IMAD.MOV.U32 R194, RZ, RZ, R42 ;  /* 0x000000ffffc27224 */ /* 0x000fe400078e002a */
[----:B------:R-:W-:Y:S02]  /*5dd0*/  IMAD.MOV.U32 R42, RZ, RZ, R190 ;  /* 0x000000ffff2a7224 */ /* 0x000fe400078e00be */
[----:B------:R-:W-:Y:S02]  /*5de0*/  IMAD.MOV.U32 R43, RZ, RZ, R181 ;  /* 0x000000ffff2b7224 */ /* 0x000fe400078e00b5 */
[----:B------:R-:W-:Y:S01]  /*5df0*/  IMAD.MOV.U32 R172, RZ, RZ, R40 ;  /* 0x000000ffffac7224 */ /* 0x000fe200078e0028 */
[----:B------:R-:W-:Y:S01]  /*5e00*/  MOV R40, R168 ;  /* 0x000000a800287202 */ /* 0x000fe20000000f00 */
[----:B------:R-:W-:Y:S02]  /*5e10*/  IMAD.MOV.U32 R163, RZ, RZ, R41 ;  /* 0x000000ffffa37224 */ /* 0x000fe400078e0029 */
[----:B------:R-:W-:-:S02]  /*5e20*/  IMAD.MOV.U32 R41, RZ, RZ, R159 ;  /* 0x000000ffff297224 */ /* 0x000fc400078e009f */
[----:B------:R-:W-:-:S04]  /*5e30*/  IMAD.WIDE R42, R208, 0x2, R42 ;  /* 0x00000002d02a7825 */ /* 0x000fc800078e022a */
[----:B------:R-:W-:-:S04]  /*5e40*/  IMAD.WIDE R40, R208, 0x2, R40 ;  /* 0x00000002d0287825 */ /* 0x000fc800078e0228 */
[----:B------:R-:W-:Y:S02]  /*5e50*/  IMAD.MOV.U32 R190, RZ, RZ, R42 ;  /* 0x000000ffffbe7224 */ /* 0x000fe400078e002a */
[----:B------:R-:W-:Y:S02]  /*5e60*/  IMAD.MOV.U32 R181, RZ, RZ, R43 ;  /* 0x000000ffffb57224 */ /* 0x000fe400078e002b */
[----:B------:R-:W-:Y:S02]  /*5e70*/  IMAD.MOV.U32 R42, RZ, RZ, R186 ;  /* 0x000000ffff2a7224 */ /* 0x000fe400078e00ba */
[----:B------:R-:W-:Y:S02]  /*5e80*/  IMAD.MOV.U32 R43, RZ, RZ, R177 ;  /* 0x000000ffff2b7224 */ /* 0x000fe400078e00b1 */
[----:B------:R-:W-:Y:S01]  /*5e90*/  IMAD.MOV.U32 R159, RZ, RZ, R41 ;  /* 0x000000ffff9f7224 */ /* 0x000fe200078e0029 */
[----:B------:R-:W-:Y:S01]  /*5ea0*/  MOV R41, R155 ;  /* 0x0000009b00297202 */ /* 0x000fe20000000f00 */
[----:B------:R-:W-:-:S02]  /*5eb0*/  IMAD.MOV.U32 R168, RZ, RZ, R40 ;  /* 0x000000ffffa87224 */ /* 0x000fc400078e0028 */
[----:B------:R-:W-:Y:S02]  /*5ec0*/  IMAD.MOV.U32 R40, RZ, RZ, R164 ;  /* 0x000000ffff287224 */ /* 0x000fe400078e00a4 */
[----:B------:R-:W-:-:S04]  /*5ed0*/  IMAD.WIDE R42, R208, 0x2, R42 ;  /* 0x00000002d02a7825 */ /* 0x000fc800078e022a */
[----:B------:R-:W-:-:S04]  /*5ee0*/  IMAD.WIDE R40, R208, 0x2, R40 ;  /* 0x00000002d0287825 */ /* 0x000fc800078e0228 */
[----:B------:R-:W-:Y:S02]  /*5ef0*/  IMAD.MOV.U32 R186, RZ, RZ, R42 ;  /* 0x000000ffffba7224 */ /* 0x000fe400078e002a */
[----:B------:R-:W-:Y:S02]  /*5f00*/  IMAD.MOV.U32 R177, RZ, RZ, R43 ;  /* 0x000000ffffb17224 */ /* 0x000fe400078e002b */
[----:B------:R-:W-:Y:S02]  /*5f10*/  IMAD.MOV.U32 R42, RZ, RZ, R182 ;  /* 0x000000ffff2a7224 */ /* 0x000fe400078e00b6 */
[----:B------:R-:W-:Y:S02]  /*5f20*/  IMAD.MOV.U32 R43, RZ, RZ, R173 ;  /* 0x000000ffff2b7224 */ /* 0x000fe400078e00ad */
[----:B------:R-:W-:Y:S02]  /*5f30*/  IMAD.MOV.U32 R164, RZ, RZ, R40 ;  /* 0x000000ffffa47224 */ /* 0x000fe400078e0028 */
[----:B------:R-:W-:-:S02]  /*5f40*/  IMAD.MOV.U32 R155, RZ, RZ, R41 ;  /* 0x000000ffff9b7224 */ /* 0x000fc400078e0029 */
[----:B------:R-:W-:Y:S02]  /*5f50*/  IMAD.MOV.U32 R40, RZ, RZ, R160 ;  /* 0x000000ffff287224 */ /* 0x000fe400078e00a0 */
[----:B------:R-:W-:Y:S02]  /*5f60*/  IMAD.MOV.U32 R41, RZ, RZ, R151 ;  /* 0x000000ffff297224 */ /* 0x000fe400078e0097 */
[----:B------:R-:W-:-:S04]  /*5f70*/  IMAD.WIDE R42, R208, 0x2, R42 ;  /* 0x00000002d02a7825 */ /* 0x000fc800078e022a */
[----:B------:R-:W-:-:S04]  /*5f80*/  IMAD.WIDE R40, R208, 0x2, R40 ;  /* 0x00000002d0287825 */ /* 0x000fc800078e0228 */
[----:B------:R-:W-:Y:S01]  /*5f90*/  IMAD.MOV.U32 R182, RZ, RZ, R42 ;  /* 0x000000ffffb67224 */ /* 0x000fe200078e002a */
[----:B------:R-:W-:Y:S01]  /*5fa0*/  MOV R42, R178 ;  /* 0x000000b2002a7202 */ /* 0x000fe20000000f00 */
[----:B------:R-:W-:Y:S02]  /*5fb0*/  IMAD.MOV.U32 R173, RZ, RZ, R43 ;  /* 0x000000ffffad7224 */ /* 0x000fe400078e002b */
[----:B------:R-:W-:Y:S02]  /*5fc0*/  IMAD.MOV.U32 R43, RZ, RZ, R169 ;  /* 0x000000ffff2b7224 */ /* 0x000fe400078e00a9 */
[----:B------:R-:W-:Y:S02]  /*5fd0*/  IMAD.MOV.U32 R160, RZ, RZ, R40 ;  /* 0x000000ffffa07224 */ /* 0x000fe400078e0028 */
[----:B------:R-:W-:Y:S02]  /*5fe0*/  IMAD.MOV.U32 R151, RZ, RZ, R41 ;  /* 0x000000ffff977224 */ /* 0x000fe400078e0029 */
[----:B------:R-:W-:-:S02]  /*5ff0*/  IMAD.MOV.U32 R40, RZ, RZ, R156 ;  /* 0x000000ffff287224 */ /* 0x000fc400078e009c */
        /* <DEDUP_REMOVED lines=13> */
[----:B------:R-:W-:Y:S02]  /*60d0*/  IMAD.MOV.U32 R174, RZ, RZ, R42 ;  /* 0x000000ffffae7224 */ /* 0x000fe400078e002a */
[----:B------:R-:W-:Y:S01]  /*60e0*/  IMAD.MOV.U32 R165, RZ, RZ, R43 ;  /* 0x000000ffffa57224 */ /* 0x000fe200078e002b */
[----:B------:R-:W-:Y:S01]  /*60f0*/  MOV R152, R40 ;  /* 0x0000002800987202 */ /* 0x000fe20000000f00 */
[----:B------:R-:W-:Y:S02]  /*6100*/  IMAD.MOV.U32 R42, RZ, RZ, R170 ;  /* 0x000000ffff2a7224 */ /* 0x000fe400078e00aa */
[----:B------:R-:W-:Y:S01]  /*6110*/  IMAD.MOV.U32 R43, RZ, RZ, R161 ;  /* 0x000000ffff2b7224 */ /* 0x000fe200078e00a1 */
[----:B------:R-:W-:Y:S01]  /*6120*/  SHF.R.S32.HI R40, RZ, 0x6, R247 ;  /* 0x00000006ff287819 */ /* 0x000fe200000114f7 */
[----:B------:R-:W-:-:S03]  /*6130*/  IMAD.WIDE R42, R208, 0x2, R42 ;  /* 0x00000002d02a7825 */ /* 0x000fc600078e022a */
[----:B------:R-:W-:Y:S01]  /*6140*/  SGXT R40, R40, 0x1 ;  /* 0x000000012828781a */ /* 0x000fe20000000200 */
[----:B------:R-:W-:Y:S02]  /*6150*/  IMAD.MOV.U32 R170, RZ, RZ, R42 ;  /* 0x000000ffffaa7224 */ /* 0x000fe400078e002a */
[----:B------:R-:W-:Y:S02]  /*6160*/  IMAD.MOV.U32 R161, RZ, RZ, R43 ;  /* 0x000000ffffa17224 */ /* 0x000fe400078e002b */
[----:B------:R-:W-:Y:S02]  /*6170*/  IMAD.MOV.U32 R42, RZ, RZ, R166 ;  /* 0x000000ffff2a7224 */ /* 0x000fe400078e00a6 */
[----:B------:R-:W-:Y:S02]  /*6180*/  IMAD.MOV.U32 R43, RZ, RZ, R157 ;  /* 0x000000ffff2b7224 */ /* 0x000fe400078e009d */
[----:B------:R-:W-:Y:S01]  /*6190*/  IMAD.MOV.U32 R141, RZ, RZ, R41 ;  /* 0x000000ffff8d7224 */ /* 0x000fe200078e0029 */
[----:B------:R-:W-:Y:S01]  /*61a0*/  LOP3.LUT R41, R40, 0x90, RZ, 0xc0, !PT ;  /* 0x0000009028297812 */ /* 0x000fe200078ec0ff */
[----:B------:R-:W-:-:S03]  /*61b0*/  IMAD.WIDE R42, R208, 0x2, R42 ;  /* 0x00000002d02a7825 */ /* 0x000fc600078e022a */
[----:B------:R-:W-:Y:S01]  /*61c0*/  LOP3.LUT R41, R41, 0x7e, R212, 0x78, !PT ;  /* 0x0000007e29297812 */ /* 0x000fe200078e78d4 */
[----:B------:R-:W-:Y:S01]  /*61d0*/  IMAD.MOV.U32 R166, RZ, RZ, R42 ;  /* 0x000000ffffa67224 */ /* 0x000fe200078e002a */
[----:B-----5:R0:W-:Y:S01]  /*61e0*/  STS.U16 [R229+UR4+0x200], R44 ;  /* 0x0002002ce5007988 */ /* 0x0201e20008000404 */
[----:B------:R-:W-:Y:S02]  /*61f0*/  IMAD.MOV.U32 R157, RZ, RZ, R43 ;  /* 0x000000ffff9d7224 */ /* 0x000fe400078e002b */
[----:B------:R-:W-:Y:S02]  /*6200*/  IMAD.MOV.U32 R42, RZ, RZ, R162 ;  /* 0x000000ffff2a7224 */ /* 0x000fe400078e00a2 */
[----:B------:R-:W-:Y:S01]  /*6210*/  IMAD.MOV.U32 R43, RZ, RZ, R153 ;  /* 0x000000ffff2b7224 */ /* 0x000fe200078e0099 */
[----:B------:R-:W-:Y:S01]  /*6220*/  STS.U16 [R229+UR4], R249 ;  /* 0x000000f9e5007988 */ /* 0x000fe20008000404 */
[----:B0-----:R-:W-:Y:S01]  /*6230*/  LOP3.LUT R44, R41, 0x20, RZ, 0x3c, !PT ;  /* 0x00000020292c7812 */ /* 0x001fe200078e3cff */
[----:B------:R-:W-:-:S02]  /*6240*/  IMAD.WIDE R42, R208, 0x2, R42 ;  /* 0x00000002d02a7825 */ /* 0x000fc400078e022a */
[----:B------:R-:W-:Y:S04]  /*6250*/  STS.U16 [R229+UR4+0x400], R245 ;  /* 0x000400f5e5007988 */ /* 0x000fe80008000404 */
        /* <DEDUP_REMOVED lines=33> */
[----:B--2---:R-:W-:Y:S04]  /*6470*/  STS.U16 [R44+UR5+0x700], R77 ;  /* 0x0007004d2c007988 */ /* 0x004fe80008000405 */
[----:B------:R-:W-:Y:S04]  /*6480*/  STS.U16 [R44+UR5+0x900], R76 ;  /* 0x0009004c2c007988 */ /* 0x000fe80008000405 */
[----:B------:R-:W-:Y:S04]  /*6490*/  STS.U16 [R44+UR5+0xb00], R75 ;  /* 0x000b004b2c007988 */ /* 0x000fe80008000405 */
[----:B------:R-:W-:Y:S04]  /*64a0*/  STS.U16 [R44+UR5+0xd00], R74 ;  /* 0x000d004a2c007988 */ /* 0x000fe80008000405 */
[----:B------:R-:W-:Y:S04]  /*64b0*/  STS.U16 [R44+UR5+0xf00], R73 ;  /* 0x000f00492c007988 */ /* 0x000fe80008000405 */
[----:B------:R-:W-:Y:S04]  /*64c0*/  STS.U16 [R44+UR5+0x1100], R72 ;  /* 0x001100482c007988 */ /* 0x000fe80008000405 */
[----:B------:R-:W-:Y:S04]  /*64d0*/  STS.U16 [R44+UR5+0x1300], R71 ;  /* 0x001300472c007988 */ /* 0x000fe80008000405 */
[----:B---3--:R-:W-:Y:S04]  /*64e0*/  STS.U16 [R44+UR5+0x1500], R70 ;  /* 0x001500462c007988 */ /* 0x008fe80008000405 */
        /* <DEDUP_REMOVED lines=13> */
[----:B----4-:R-:W-:Y:S04]  /*65c0*/  STS.U16 [R44+UR5+0x3100], R52 ;  /* 0x003100342c007988 */ /* 0x010fe80008000405 */
[----:B------:R-:W-:Y:S04]  /*65d0*/  STS.U16 [R44+UR5+0x3300], R51 ;  /* 0x003300332c007988 */ /* 0x000fe80008000405 */
[----:B------:R0:W-:Y:S04]  /*65e0*/  STS.U16 [R44+UR5+0x3500], R50 ;  /* 0x003500322c007988 */ /* 0x0001e80008000405 */
[----:B------:R-:W-:Y:S04]  /*65f0*/  STS.U16 [R44+UR5+0x3700], R49 ;  /* 0x003700312c007988 */ /* 0x000fe80008000405 */
[----:B------:R1:W-:Y:S04]  /*6600*/  STS.U16 [R44+UR5+0x3900], R48 ;  /* 0x003900302c007988 */ /* 0x0003e80008000405 */
[----:B------:R-:W-:Y:S04]  /*6610*/  STS.U16 [R44+UR5+0x3b00], R47 ;  /* 0x003b002f2c007988 */ /* 0x000fe80008000405 */
[----:B------:R-:W-:Y:S01]  /*6620*/  STS.U16 [R44+UR5+0x3d00], R45 ;  /* 0x003d002d2c007988 */ /* 0x000fe20008000405 */
[----:B------:R-:W-:Y:S01]  /*6630*/  MOV R162, R42 ;  /* 0x0000002a00a27202 */ /* 0x000fe20000000f00 */
[----:B------:R-:W-:Y:S01]  /*6640*/  BAR.SYNC.DEFER_BLOCKING 0x0 ;  /* 0x0000000000007b1d */ /* 0x000fe20000010000 */
[----:B------:R-:W-:-:S02]  /*6650*/  IMAD.MOV.U32 R153, RZ, RZ, R43 ;  /* 0x000000ffff997224 */ /* 0x000fc400078e002b */
[----:B------:R-:W-:Y:S02]  /*6660*/  IMAD.MOV.U32 R42, RZ, RZ, R158 ;  /* 0x000000ffff2a7224 */ /* 0x000fe400078e009e */
[----:B------:R-:W-:Y:S02]  /*6670*/  IMAD.MOV.U32 R43, RZ, RZ, R149 ;  /* 0x000000ffff2b7224 */ /* 0x000fe400078e0095 */
[----:B------:R-:W-:Y:S02]  /*6680*/  IMAD.SHL.U32 R247, R247, 0x8, RZ ;  /* 0x00000008f7f77824 */ /* 0x000fe400078e00ff */
[----:B------:R-:W-:-:S03]  /*6690*/  IMAD.WIDE R42, R208, 0x2, R42 ;  /* 0x00000002d02a7825 */ /* 0x000fc600078e022a */
[----:B------:R-:W-:Y:S01]  /*66a0*/  LOP3.LUT R40, R247, 0x30, R212, 0x48, !PT ;  /* 0x00000030f7287812 */ /* 0x000fe200078e48d4 */
[----:B------:R-:W-:Y:S01]  /*66b0*/  IMAD.MOV.U32 R158, RZ, RZ, R42 ;  /* 0x000000ffff9e7224 */ /* 0x000fe200078e002a */
[----:B------:R-:W-:Y:S01]  /*66c0*/  MOV R149, R43 ;  /* 0x0000002b00957202 */ /* 0x000fe20000000f00 */
[----:B------:R-:W-:Y:S02]  /*66d0*/  IMAD.MOV.U32 R42, RZ, RZ, R154 ;  /* 0x000000ffff2a7224 */ /* 0x000fe400078e009a */
[----:B------:R-:W-:Y:S02]  /*66e0*/  IMAD.MOV.U32 R43, RZ, RZ, R143 ;  /* 0x000000ffff2b7224 */ /* 0x000fe400078e008f */
[----:B------:R-:W-:Y:S02]  /*66f0*/  IMAD.IADD R212, R40, 0x1, R251 ;  /* 0x0000000128d47824 */ /* 0x000fe400078e02fb */
[----:B------:R-:W-:Y:S01]  /*6700*/  IMAD.WIDE R42, R208, 0x2, R42 ;  /* 0x00000002d02a7825 */ /* 0x000fe200078e022a */
[----:B------:R-:W-:Y:S03]  /*6710*/  LDSM.16.MT88.4 R64, [R80+0x4000] ;  /* 0x004000005040783b */ /* 0x000fe60000004200 */
[----:B------:R-:W-:-:S02]  /*6720*/  IMAD.MOV.U32 R154, RZ, RZ, R42 ;  /* 0x000000ffff9a7224 */ /* 0x000fc400078e002a */
[----:B------:R-:W-:Y:S01]  /*6730*/  IMAD.MOV.U32 R143, RZ, RZ, R43 ;  /* 0x000000ffff8f7224 */ /* 0x000fe200078e002b */
[----:B------:R-:W-:Y:S04]  /*6740*/  LDSM.16.MT88.4 R80, [R80+0x4200] ;  /* 0x004200005050783b */ /* 0x000fe80000004200 */
[----:B------:R-:W2:Y:S01]  /*6750*/  LDSM.16.M88.4 R40, [R212] ;  /* 0x00000000d428783b */ /* 0x000ea20000000200 */
[----:B0-----:R-:W-:Y:S02]  /*6760*/  IMAD.MOV.U32 R50, RZ, RZ, R144 ;  /* 0x000000ffff327224 */ /* 0x001fe400078e0090 */
[----:B------:R-:W-:Y:S01]  /*6770*/  IMAD.MOV.U32 R51, RZ, RZ, R135 ;  /* 0x000000ffff337224 */ /* 0x000fe200078e0087 */
[----:B------:R-:W0:Y:S01]  /*6780*/  LDSM.16.M88.4 R44, [R212+0x800] ;  /* 0x00080000d42c783b */ /* 0x000e220000000200 */
[----:B-1----:R-:W-:-:S02]  /*6790*/  IMAD.MOV.U32 R48, RZ, RZ, R142 ;  /* 0x000000ffff307224 */ /* 0x002fc400078e008e */
[----:B------:R-:W-:Y:S01]  /*67a0*/  IMAD.MOV.U32 R49, RZ, RZ, R133 ;  /* 0x000000ffff317224 */ /* 0x000fe200078e0085 */
[----:B------:R-:W1:Y:S01]  /*67b0*/  LDSM.16.M88.4 R68, [R212+0x1000] ;  /* 0x00100000d444783b */ /* 0x000e620000000200 */
[----:B------:R-:W-:Y:S02]  /*67c0*/  IMAD.MOV.U32 R60, RZ, RZ, R150 ;  /* 0x000000ffff3c7224 */ /* 0x000fe400078e0096 */
[----:B------:R-:W-:Y:S01]  /*67d0*/  IMAD.MOV.U32 R61, RZ, RZ, R139 ;  /* 0x000000ffff3d7224 */ /* 0x000fe200078e008b */
[----:B------:R-:W-:Y:S01]  /*67e0*/  LDSM.16.M88.4 R76, [R212+0x3800] ;  /* 0x00380000d44c783b */ /* 0x000fe20000000200 */
[----:B--2---:R-:W-:Y:S07]  /*67f0*/  HMMA.16816.F32.BF16 R108, R64, R40, R108 ;  /* 0x00000028406c723c */ /* 0x004fee000004186c */
[----:B------:R-:W-:-:S02]  /*6800*/  IMAD.MOV.U32 R40, RZ, RZ, R128 ;  /* 0x000000ffff287224 */ /* 0x000fc400078e0080 */
        /* <DEDUP_REMOVED lines=27> */
[----:B------:R-:W-:-:S04]  /*69c0*/  IMAD.WIDE R48, R208, 0x2, R48 ;  /* 0x00000002d0307825 */ /* 0x000fc800078e0230 */
[----:B------:R-:W-:-:S04]  /*69d0*/  IMAD.WIDE R40, R208, 0x2, R40 ;  /* 0x00000002d0287825 */ /* 0x000fc800078e0228 */
[----:B------:R-:W-:Y:S01]  /*69e0*/  IMAD.MOV.U32 R144, RZ, RZ, R50 ;  /* 0x000000ffff907224 */ /* 0x000fe200078e0032 */
[----:B------:R-:W-:Y:S01]  /*69f0*/  MOV R50, R140 ;  /* 0x0000008c00327202 */ /* 0x000fe20000000f00 */
[----:B------:R-:W-:Y:S02]  /*6a00*/  IMAD.MOV.U32 R135, RZ, RZ, R51 ;  /* 0x000000ffff877224 */ /* 0x000fe400078e0033 */
[----:B------:R-:W-:Y:S02]  /*6a10*/  IMAD.MOV.U32 R51, RZ, RZ, R131 ;  /* 0x000000ffff337224 */ /* 0x000fe400078e0083 */
[----:B------:R-:W-:Y:S02]  /*6a20*/  IMAD.MOV.U32 R142, RZ, RZ, R48 ;  /* 0x000000ffff8e7224 */ /* 0x000fe400078e0030 */
[----:B------:R-:W-:Y:S01]  /*6a30*/  IMAD.MOV.U32 R133, RZ, RZ, R49 ;  /* 0x000000ffff857224 */ /* 0x000fe200078e0031 */
[----:B------:R-:W-:Y:S01]  /*6a40*/  HMMA.16816.F32.BF16 R108, R80, R42, R108 ;  /* 0x0000002a506c723c */ /* 0x000fe2000004186c */
[----:B------:R-:W-:-:S02]  /*6a50*/  IMAD.MOV.U32 R48, RZ, RZ, R138 ;  /* 0x000000ffff307224 */ /* 0x000fc400078e008a */
[----:B------:R-:W-:Y:S02]  /*6a60*/  IMAD.MOV.U32 R49, RZ, RZ, R129 ;  /* 0x000000ffff317224 */ /* 0x000fe400078e0081 */
[----:B------:R-:W-:Y:S01]  /*6a70*/  IMAD.MOV.U32 R36, RZ, RZ, R40 ;  /* 0x000000ffff247224 */ /* 0x000fe200078e0028 */
[----:B------:R-:W-:Y:S01]  /*6a80*/  MOV R40, R32 ;  /* 0x0000002000287202 */ /* 0x000fe20000000f00 */
[----:B------:R-:W-:Y:S02]  /*6a90*/  IMAD.MOV.U32 R27, RZ, RZ, R41 ;  /* 0x000000ffff1b7224 */ /* 0x000fe400078e0029 */
[----:B------:R-:W-:Y:S02]  /*6aa0*/  IMAD.MOV.U32 R41, RZ, RZ, R23 ;  /* 0x000000ffff297224 */ /* 0x000fe400078e0017 */
[----:B------:R-:W-:Y:S02]  /*6ab0*/  IMAD.MOV.U32 R42, RZ, RZ, R30 ;  /* 0x000000ffff2a7224 */ /* 0x000fe400078e001e */
[----:B------:R-:W-:-:S02]  /*6ac0*/  IMAD.MOV.U32 R43, RZ, RZ, R21 ;  /* 0x000000ffff2b7224 */ /* 0x000fc400078e0015 */
[----:B------:R-:W-:-:S04]  /*6ad0*/  IMAD.WIDE R50, R208, 0x2, R50 ;  /* 0x00000002d0327825 */ /* 0x000fc800078e0232 */
        /* <DEDUP_REMOVED lines=11> */
[----:B------:R-:W-:Y:S02]  /*6b90*/  IMAD.MOV.U32 R48, RZ, RZ, R134 ;  /* 0x000000ffff307224 */ /* 0x000fe400078e0086 */
[----:B------:R-:W-:Y:S02]  /*6ba0*/  IMAD.MOV.U32 R49, RZ, RZ, R125 ;  /* 0x000000ffff317224 */ /* 0x000fe400078e007d */
[----:B------:R-:W-:Y:S02]  /*6bb0*/  IMAD.MOV.U32 R74, RZ, RZ, R132 ;  /* 0x000000ffff4a7224 */ /* 0x000fe400078e0084 */
[----:B------:R-:W-:Y:S02]  /*6bc0*/  IMAD.MOV.U32 R75, RZ, RZ, R123 ;  /* 0x000000ffff4b7224 */ /* 0x000fe400078e007b */
        /* <DEDUP_REMOVED lines=12> */
[----:B------:R-:W-:-:S04]  /*6c90*/  IMAD.WIDE R50, R208, 0x2, R50 ;  /* 0x00000002d0327825 */ /* 0x000fc800078e0232 */
[----:B------:R-:W-:-:S04]  /*6ca0*/  IMAD.WIDE R48, R208, 0x2, R48 ;  /* 0x00000002d0307825 */ /* 0x000fc800078e0230 */
[----:B------:R-:W-:-:S04]  /*6cb0*/  IMAD.WIDE R74, R208, 0x2, R74 ;  /* 0x00000002d04a7825 */ /* 0x000fc800078e024a */
[----:B------:R-:W-:Y:S01]  /*6cc0*/  IMAD.WIDE R72, R208, 0x2, R72 ;  /* 0x00000002d0487825 */ /* 0x000fe200078e0248 */
[----:B------:R-:W-:-:S03]  /*6cd0*/  MOV R139, R61 ;  /* 0x0000003d008b7202 */ /* 0x000fc60000000f00 */
[----:B------:R-:W-:Y:S01]  /*6ce0*/  IMAD.WIDE R42, R208, 0x2, R42 ;  /* 0x00000002d02a7825 */ /* 0x000fe200078e022a */
[----:B------:R-:W-:-:S03]  /*6cf0*/  MOV R134, R48 ;  /* 0x0000003000867202 */ /* 0x000fc60000000f00 */
[----:B------:R-:W-:Y:S01]  /*6d00*/  IMAD.WIDE R40, R208, 0x2, R40 ;  /* 0x00000002d0287825 */ /* 0x000fe200078e0228 */
[----:B------:R-:W-:-:S03]  /*6d10*/  MOV R121, R73 ;  /* 0x0000004900797202 */ /* 0x000fc60000000f00 */
[----:B------:R-:W-:Y:S02]  /*6d20*/  IMAD.MOV.U32 R150, RZ, RZ, R60 ;  /* 0x000000ffff967224 */ /* 0x000fe400078e003c */
[----:B------:R-:W-:Y:S01]  /*6d30*/  IMAD.MOV.U32 R148, RZ, RZ, R54 ;  /* 0x000000ffff947224 */ /* 0x000fe200078e0036 */
[----:B------:R-:W2:Y:S01]  /*6d40*/  LDSM.16.M88.4 R60, [R212+0x1800] ;  /* 0x00180000d43c783b */ /* 0x000ea20000000200 */
[----:B------:R-:W-:Y:S02]  /*6d50*/  IMAD.MOV.U32 R137, RZ, RZ, R55 ;  /* 0x000000ffff897224 */ /* 0x000fe400078e0037 */
[----:B------:R-:W-:Y:S01]  /*6d60*/  IMAD.MOV.U32 R136, RZ, RZ, R50 ;  /* 0x000000ffff887224 */ /* 0x000fe200078e0032 */
[----:B------:R-:W3:Y:S01]  /*6d70*/  LDSM.16.M88.4 R52, [R212+0x2000] ;  /* 0x00200000d434783b */ /* 0x000ee20000000200 */
[----:B------:R-:W-:Y:S02]  /*6d80*/  IMAD.MOV.U32 R127, RZ, RZ, R51 ;  /* 0x000000ffff7f7224 */ /* 0x000fe400078e0033 */
[----:B------:R-:W-:-:S02]  /*6d90*/  IMAD.MOV.U32 R125, RZ, RZ, R49 ;  /* 0x000000ffff7d7224 */ /* 0x000fc400078e0031 */
[----:B------:R-:W-:Y:S01]  /*6da0*/  IMAD.MOV.U32 R132, RZ, RZ, R74 ;  /* 0x000000ffff847224 */ /* 0x000fe200078e004a */
[----:B------:R-:W4:Y:S01]  /*6db0*/  LDSM.16.M88.4 R48, [R212+0x2800] ;  /* 0x00280000d430783b */ /* 0x000f220000000200 */
[----:B------:R-:W-:Y:S02]  /*6dc0*/  IMAD.MOV.U32 R123, RZ, RZ, R75 ;  /* 0x000000ffff7b7224 */ /* 0x000fe400078e004b */
[----:B------:R-:W-:Y:S01]  /*6dd0*/  IMAD.MOV.U32 R130, RZ, RZ, R72 ;  /* 0x000000ffff827224 */ /* 0x000fe200078e0048 */
[----:B------:R-:W-:Y:S01]  /*6de0*/  MOV R26, R42 ;  /* 0x0000002a001a7202 */ /* 0x000fe20000000f00 */
[----:B------:R-:W5:Y:S01]  /*6df0*/  LDSM.16.M88.4 R72, [R212+0x3000] ;  /* 0x00300000d448783b */ /* 0x000f620000000200 */
[----:B------:R-:W-:Y:S02]  /*6e00*/  IMAD.MOV.U32 R28, RZ, RZ, R40 ;  /* 0x000000ffff1c7224 */ /* 0x000fe400078e0028 */
[----:B------:R-:W-:Y:S02]  /*6e10*/  IMAD.MOV.U32 R19, RZ, RZ, R41 ;  /* 0x000000ffff137224 */ /* 0x000fe400078e0029 */
[----:B------:R-:W-:-:S02]  /*6e20*/  IMAD.MOV.U32 R17, RZ, RZ, R43 ;  /* 0x000000ffff117224 */ /* 0x000fc400078e002b */
[----:B------:R-:W-:Y:S02]  /*6e30*/  IMAD.MOV.U32 R40, RZ, RZ, R24 ;  /* 0x000000ffff287224 */ /* 0x000fe400078e0018 */
[----:B------:R-:W-:Y:S02]  /*6e40*/  IMAD.MOV.U32 R41, RZ, RZ, R15 ;  /* 0x000000ffff297224 */ /* 0x000fe400078e000f */
        /* <DEDUP_REMOVED lines=14> */
[----:B0-----:R-:W-:Y:S03]  /*6f30*/  HMMA.16816.F32.BF16 R104, R64, R44, R104 ;  /* 0x0000002c4068723c */ /* 0x001fe60000041868 */
[----:B------:R-:W-:Y:S02]  /*6f40*/  IMAD.MOV.U32 R20, RZ, RZ, R40 ;  /* 0x000000ffff147224 */ /* 0x000fe400078e0028 */
[----:B------:R-:W-:Y:S02]  /*6f50*/  IMAD.MOV.U32 R11, RZ, RZ, R41 ;  /* 0x000000ffff0b7224 */ /* 0x000fe400078e0029 */
[----:B------:R-:W-:Y:S02]  /*6f60*/  IMAD.MOV.U32 R40, RZ, RZ, R16 ;  /* 0x000000ffff287224 */ /* 0x000fe400078e0010 */
[----:B------:R-:W-:-:S02]  /*6f70*/  IMAD.MOV.U32 R41, RZ, RZ, R7 ;  /* 0x000000ffff297224 */ /* 0x000fc400078e0007 */
[----:B------:R-:W-:Y:S01]  /*6f80*/  IMAD.MOV.U32 R18, RZ, RZ, R42 ;  /* 0x000000ffff127224 */ /* 0x000fe200078e002a */
[----:B------:R-:W-:Y:S01]  /*6f90*/  MOV R42, R14 ;  /* 0x0000000e002a7202 */ /* 0x000fe20000000f00 */
[----:B------:R-:W-:Y:S02]  /*6fa0*/  IMAD.MOV.U32 R9, RZ, RZ, R43 ;  /* 0x000000ffff097224 */ /* 0x000fe400078e002b */
[----:B------:R-:W-:Y:S02]  /*6fb0*/  IMAD.MOV.U32 R43, RZ, RZ, R5 ;  /* 0x000000ffff2b7224 */ /* 0x000fe400078e0005 */
[----:B------:R-:W-:Y:S02]  /*6fc0*/  IMAD.MOV.U32 R44, RZ, RZ, R126 ;  /* 0x000000ffff2c7224 */ /* 0x000fe400078e007e */
[----:B------:R-:W-:Y:S02]  /*6fd0*/  IMAD.MOV.U32 R45, RZ, RZ, R117 ;  /* 0x000000ffff2d7224 */ /* 0x000fe400078e0075 */
[----:B------:R-:W-:-:S04]  /*6fe0*/  IMAD.WIDE R40, R208, 0x2, R40 ;  /* 0x00000002d0287825 */ /* 0x000fc800078e0228 */
        /* <DEDUP_REMOVED lines=10> */
[----:B------:R-:W-:Y:S02]  /*7090*/  IMAD.MOV.U32 R14, RZ, RZ, R42 ;  /* 0x000000ffff0e7224 */ /* 0x000fe400078e002a */
[----:B------:R-:W-:Y:S02]  /*70a0*/  IMAD.MOV.U32 R44, RZ, RZ, R120 ;  /* 0x000000ffff2c7224 */ /* 0x000fe400078e0078 */
[----:B------:R-:W-:Y:S02]  /*70b0*/  IMAD.MOV.U32 R45, RZ, RZ, R39 ;  /* 0x000000ffff2d7224 */ /* 0x000fe400078e0027 */
[----:B------:R-:W-:Y:S02]  /*70c0*/  IMAD.MOV.U32 R42, RZ, RZ, R10 ;  /* 0x000000ffff2a7224 */ /* 0x000fe400078e000a */
[----:B------:R-:W-:-:S04]  /*70d0*/  IMAD.WIDE R40, R208, 0x2, R40 ;  /* 0x00000002d0287825 */ /* 0x000fc800078e0228 */
[----:B------:R-:W-:-:S04]  /*70e0*/  IMAD.WIDE R44, R208, 0x2, R44 ;  /* 0x00000002d02c7825 */ /* 0x000fc800078e022c */
[----:B------:R-:W-:Y:S01]  /*70f0*/  IMAD.WIDE R42, R208, 0x2, R42 ;  /* 0x00000002d02a7825 */ /* 0x000fe200078e022a */
[C---:B-1----:R-:W-:Y:S03]  /*7100*/  HMMA.16816.F32.BF16 R100, R64.reuse, R68, R100 ;  /* 0x000000444064723c */ /* 0x042fe60000041864 */
[----:B------:R-:W-:Y:S02]  /*7110*/  IMAD.MOV.U32 R12, RZ, RZ, R40 ;  /* 0x000000ffff0c7224 */ /* 0x000fe400078e0028 */
[----:B------:R-:W-:Y:S02]  /*7120*/  IMAD.MOV.U32 R3, RZ, RZ, R41 ;  /* 0x000000ffff037224 */ /* 0x000fe400078e0029 */
[----:B------:R-:W-:Y:S02]  /*7130*/  IMAD.MOV.U32 R40, RZ, RZ, R8 ;  /* 0x000000ffff287224 */ /* 0x000fe400078e0008 */
[----:B------:R-:W-:Y:S01]  /*7140*/  IMAD.MOV.U32 R41, RZ, RZ, R195 ;  /* 0x000000ffff297224 */ /* 0x000fe200078e00c3 */
[----:B--2---:R-:W-:Y:S01]  /*7150*/  HMMA.16816.F32.BF16 R96, R64, R60, R96 ;  /* 0x0000003c4060723c */ /* 0x004fe20000041860 */
[----:B------:R-:W-:-:S02]  /*7160*/  IMAD.MOV.U32 R120, RZ, RZ, R44 ;  /* 0x000000ffff787224 */ /* 0x000fc400078e002c */
[----:B------:R-:W-:Y:S02]  /*7170*/  IMAD.MOV.U32 R39, RZ, RZ, R45 ;  /* 0x000000ffff277224 */ /* 0x000fe400078e002d */
[----:B------:R-:W-:Y:S01]  /*7180*/  IMAD.MOV.U32 R10, RZ, RZ, R42 ;  /* 0x000000ffff0a7224 */ /* 0x000fe200078e002a */
[C---:B---3--:R-:W-:Y:S01]  /*7190*/  HMMA.16816.F32.BF16 R92, R64.reuse, R52, R92 ;  /* 0x00000034405c723c */ /* 0x048fe2000004185c */
[----:B------:R-:W-:Y:S02]  /*71a0*/  IMAD.MOV.U32 R203, RZ, RZ, R43 ;  /* 0x000000ffffcb7224 */ /* 0x000fe400078e002b */
[----:B------:R-:W-:Y:S02]  /*71b0*/  IMAD.MOV.U32 R44, RZ, RZ, R114 ;  /* 0x000000ffff2c7224 */ /* 0x000fe400078e0072 */
[----:B------:R-:W-:Y:S01]  /*71c0*/  IMAD.MOV.U32 R45, RZ, RZ, R33 ;  /* 0x000000ffff2d7224 */ /* 0x000fe200078e0021 */
[----:B----4-:R-:W-:Y:S01]  /*71d0*/  HMMA.16816.F32.BF16 R88, R64, R48, R88 ;  /* 0x000000304058723c */ /* 0x010fe20000041858 */
[----:B------:R-:W-:-:S02]  /*71e0*/  IMAD.MOV.U32 R42, RZ, RZ, R6 ;  /* 0x000000ffff2a7224 */ /* 0x000fc400078e0006 */
[----:B------:R-:W-:-:S03]  /*71f0*/  IMAD.MOV.U32 R43, RZ, RZ, R205 ;  /* 0x000000ffff2b7224 */ /* 0x000fc600078e00cd */
[----:B-----5:R-:W-:Y:S01]  /*7200*/  HMMA.16816.F32.BF16 R84, R64, R72, R84 ;  /* 0x000000484054723c */ /* 0x020fe20000041854 */
[----:B------:R-:W-:-:S05]  /*7210*/  IMAD.WIDE R40, R208, 0x2, R40 ;  /* 0x00000002d0287825 */ /* 0x000fca00078e0228 */
[----:B------:R-:W-:Y:S01]  /*7220*/  HMMA.16816.F32.BF16 R56, R64, R76, R56 ;  /* 0x0000004c4038723c */ /* 0x000fe20000041838 */
[----:B------:R-:W-:Y:S01]  /*7230*/  IMAD.WIDE R44, R208, 0x2, R44 ;  /* 0x00000002d02c7825 */ /* 0x000fe200078e022c */
[----:B------:R-:W-:-:S03]  /*7240*/  MOV R8, R40 ;  /* 0x0000002800087202 */ /* 0x000fc60000000f00 */
[----:B------:R-:W-:-:S04]  /*7250*/  IMAD.WIDE R42, R208, 0x2, R42 ;  /* 0x00000002d02a7825 */ /* 0x000fc800078e022a */
[----:B------:R-:W-:Y:S02]  /*7260*/  IMAD.MOV.U32 R195, RZ, RZ, R41 ;  /* 0x000000ffffc37224 */ /* 0x000fe400078e0029 */
[----:B------:R-:W-:Y:S02]  /*7270*/  VIADD R206, R206, 0xffffffff ;  /* 0xffffffffcece7836 */ /* 0x000fe40000000000 */
        /* <DEDUP_REMOVED lines=9> */
[----:B------:R-:W-:Y:S01]  /*7310*/  IMAD.MOV.U32 R43, RZ, RZ, R207 ;  /* 0x000000ffff2b7224 */ /* 0x000fe200078e00cf */
[----:B------:R-:W-:Y:S01]  /*7320*/  ISETP.NE.U32.AND P0, PT, R206, RZ, PT ;  /* 0x000000ffce00720c */ /* 0x000fe20003f05070 */
[----:B------:R-:W-:-:S04]  /*7330*/  IMAD.WIDE R40, R208, 0x2, R40 ;  /* 0x00000002d0287825 */ /* 0x000fc800078e0228 */
[----:B------:R-:W-:Y:S01]  /*7340*/  IMAD.WIDE R44, R208, 0x2, R44 ;  /* 0x00000002d02c7825 */ /* 0x000fe200078e022c */
[----:B------:R-:W-:-:S03]  /*7350*/  MOV R197, R41 ;  /* 0x0000002900c57202 */ /* 0x000fc60000000f00 */
        /* <DEDUP_REMOVED lines=14> */
[C---:B------:R-:W-:Y:S01]  /*7440*/  IMAD.WIDE R40, R208.reuse, 0x2, R40 ;  /* 0x00000002d0287825 */ /* 0x040fe200078e0228 */
[----:B------:R-:W-:Y:S01]  /*7450*/  HMMA.16816.F32.BF16 R104, R80, R46, R104 ;  /* 0x0000002e5068723c */ /* 0x000fe20000041868 */
[----:B------:R-:W-:Y:S02]  /*7460*/  UIADD3 UR7, UR7, -0x20, URZ ;  /* 0xffffffe007077890 */ /* 0x000fe4000fffe03f */
[----:B------:R-:W-:-:S03]  /*7470*/  IMAD.WIDE R52, R208, 0x2, R52 ;  /* 0x00000002d0347825 */ /* 0x000fc600078e0234 */
[----:B------:R-:W-:Y:S01]  /*7480*/  HMMA.16816.F32.BF16 R100, R80, R70, R100 ;  /* 0x000000465064723c */ /* 0x000fe20000041864 */
[----:B------:R-:W-:-:S04]  /*7490*/  IMAD.WIDE R44, R208, 0x2, R44 ;  /* 0x00000002d02c7825 */ /* 0x000fc800078e022c */
[----:B------:R-:W-:Y:S01]  /*74a0*/  IMAD.WIDE R42, R208, 0x2, R42 ;  /* 0x00000002d02a7825 */ /* 0x000fe200078e022a */
[----:B------:R-:W-:Y:S01]  /*74b0*/  HMMA.16816.F32.BF16 R96, R80, R62, R96 ;  /* 0x0000003e5060723c */ /* 0x000fe20000041860 */
[----:B------:R-:W-:Y:S02]  /*74c0*/  MOV R199, R41 ;  /* 0x0000002900c77202 */ /* 0x000fe40000000f00 */
[----:B------:R-:W-:-:S03]  /*74d0*/  IMAD.MOV.U32 R118, RZ, RZ, R52 ;  /* 0x000000ffff767224 */ /* 0x000fc600078e0034 */
[----:B------:R-:W-:Y:S01]  /*74e0*/  HMMA.16816.F32.BF16 R92, R80, R54, R92 ;  /* 0x00000036505c723c */ /* 0x000fe2000004185c */
[----:B------:R-:W-:Y:S02]  /*74f0*/  IMAD.MOV.U32 R37, RZ, RZ, R53 ;  /* 0x000000ffff257224 */ /* 0x000fe400078e0035 */
        /* <DEDUP_REMOVED lines=8> */
[----:B------:R-:W-:Y:S01]  /*7580*/  IMAD.WIDE R146, R210, 0x2, R146 ;  /* 0x00000002d2927825 */ /* 0x000fe200078e0292 */
[----:B------:R-:W-:-:S07]  /*7590*/  NOP ;  /* 0x0000000000007918 */ /* 0x000fce0000000000 */
[----:B------:R-:W-:-:S15]  /*75a0*/  @P0 BRA `(.L_x_2) ;  /* 0xffffffd0006c0947 */ /* 0x000fde000383ffff */
[----:B------:R-:W-:Y:S02]  /*75b0*/  F2FP.BF16.F32.PACK_AB R4, R107, R111 ;  /* 0x0000006f6b04723e */ /* 0x000fe400000010ff */
[----:B------:R-:W-:Y:S02]  /*75c0*/  F2FP.BF16.F32.PACK_AB R8, R106, R110 ;  /* 0x0000006e6a08723e */ /* 0x000fe400000010ff */
[----:B------:R-:W-:Y:S02]  /*75d0*/  F2FP.BF16.F32.PACK_AB R12, R105, R109 ;  /* 0x0000006d690c723e */ /* 0x000fe400000010ff */
[----:B------:R-:W-:Y:S02]  /*75e0*/  F2FP.BF16.F32.PACK_AB R7, R59, R87 ;  /* 0x000000573b07723e */ /* 0x000fe400000010ff */
[----:B------:R-:W-:Y:S02]  /*75f0*/  F2FP.BF16.F32.PACK_AB R6, R91, R95 ;  /* 0x0000005f5b06723e */ /* 0x000fe400000010ff */
[----:B------:R-:W-:-:S02]  /*7600*/  F2FP.BF16.F32.PACK_AB R5, R99, R103 ;  /* 0x000000676305723e */ /* 0x000fc400000010ff */
        /* <DEDUP_REMOVED lines=9> */
[----:B------:R-:W-:-:S07]  /*76a0*/  F2FP.BF16.F32.PACK_AB R104, R104, R108 ;  /* 0x0000006c6868723e */ /* 0x000fce00000010ff */
.L_x_1:
[----:B------:R-:W0:Y:S01]  /*76b0*/  S2R R16, SR_TID.X ;  /* 0x0000000000107919 */ /* 0x000e220000002100 */
[----:B------:R-:W1:Y:S01]  /*76c0*/  S2UR UR5, SR_CgaCtaId ;  /* 0x00000000000579c3 */ /* 0x000e620000008800 */
[----:B------:R-:W-:Y:S01]  /*76d0*/  UMOV UR4, 0x400 ;  /* 0x0000040000047882 */ /* 0x000fe20000000000 */
[----:B------:R-:W-:Y:S01]  /*76e0*/  ULDC.64 UR10, c[0x0][0x228] ;  /* 0x00008a00000a7ab9 */ /* 0x000fe20000000a00 */
[----:B------:R-:W-:Y:S01]  /*76f0*/  ULDC.64 UR6, c[0x0][0x220] ;  /* 0x0000880000067ab9 */ /* 0x000fe20000000a00 */
[----:B------:R-:W-:-:S04]  /*7700*/  ISETP.GE.AND P0, PT, R193, UR10, PT ;  /* 0x0000000ac1007c0c */ /* 0x000fc8000bf06270 */
[----:B------:R-:W2:Y:S01]  /*7710*/  LDC R51, c[0x0][0x248] ;  /* 0x00009200ff337b82 */ /* 0x000ea20000000800 */
[----:B-1----:R-:W-:-:S03]  /*7720*/  ULEA UR4, UR5, UR4, 0x18 ;  /* 0x0000000405047291 */ /* 0x002fc6000f8ec03f */
[----:B------:R-:W-:Y:S02]  /*7730*/  ULDC UR5, c[0x0][0x244] ;  /* 0x0000910000057ab9 */ /* 0x000fe40000000800 */
[----:B------:R-:W-:Y:S02]  /*7740*/  IMAD R193, R193, UR5, RZ ;  /* 0x00000005c1c17c24 */ /* 0x000fe4000f8e02ff */
[C---:B0-----:R-:W-:Y:S01]  /*7750*/  IMAD.SHL.U32 R3, R16.reuse, 0x100, RZ ;  /* 0x0000010010037824 */ /* 0x041fe200078e00ff */
[C---:B------:R-:W-:Y:S01]  /*7760*/  LOP3.LUT R17, R16.reuse, 0x1f, RZ, 0xc0, !PT ;  /* 0x0000001f10117812 */ /* 0x040fe200078ec0ff */
[C---:B------:R-:W-:Y:S01]  /*7770*/  IMAD.SHL.U32 R0, R16.reuse, 0x4, RZ ;  /* 0x0000000410007824 */ /* 0x040fe200078e00ff */
[----:B------:R-:W-:Y:S01]  /*7780*/  SHF.R.U32.HI R22, RZ, 0x4, R16 ;  /* 0x00000004ff167819 */ /* 0x000fe20000011610 */
[----:B------:R-:W-:Y:S01]  /*7790*/  IMAD.SHL.U32 R2, R16, 0x400, RZ ;  /* 0x0000040010027824 */ /* 0x000fe200078e00ff */
[----:B------:R-:W-:Y:S02]  /*77a0*/  LOP3.LUT R3, R202, 0x1800, R3, 0xf8, !PT ;  /* 0x00001800ca037812 */ /* 0x000fe400078ef803 */
[----:B------:R-:W-:-:S02]  /*77b0*/  LOP3.LUT R0, R201, 0x70, R0, 0xf8, !PT ;  /* 0x00000070c9007812 */ /* 0x000fc400078ef800 */
[----:B------:R-:W-:Y:S02]  /*77c0*/  LOP3.LUT R2, R2, 0x1800, RZ, 0xc0, !PT ;  /* 0x0000180002027812 */ /* 0x000fe400078ec0ff */
[----:B------:R-:W-:Y:S01]  /*77d0*/  LOP3.LUT R3, R3, R0, RZ, 0x3c, !PT ;  /* 0x0000000003037212 */ /* 0x000fe200078e3cff */
[----:B------:R-:W-:Y:S01]  /*77e0*/  BAR.SYNC.DEFER_BLOCKING 0x0 ;  /* 0x0000000000007b1d */ /* 0x000fe20000010000 */
[----:B------:R-:W-:Y:S01]  /*77f0*/  LEA.HI R0, R16, R191, RZ, 0x1c ;  /* 0x000000bf10007211 */ /* 0x000fe200078fe0ff */
[----:B------:R-:W-:Y:S01]  /*7800*/  IMAD R2, R17, 0x10, R2 ;  /* 0x0000001011027824 */ /* 0x000fe200078e0202 */
[----:B------:R-:W-:Y:S02]  /*7810*/  SGXT.U32 R22, R22, 0x3 ;  /* 0x000000031616781a */ /* 0x000fe40000000000 */
[----:B------:R-:W-:Y:S02]  /*7820*/  LEA R49, P1, R193, UR6, 0x1 ;  /* 0x00000006c1317c11 */ /* 0x000fe4000f8208ff */
[----:B------:R-:W-:-:S02]  /*7830*/  LOP3.LUT R21, R2, 0x60, R16, 0x78, !PT ;  /* 0x0000006002157812 */ /* 0x000fc400078e7810 */
[----:B------:R-:W-:Y:S02]  /*7840*/  LOP3.LUT R2, R191, R22, RZ, 0xfc, !PT ;  /* 0x00000016bf027212 */ /* 0x000fe400078efcff */
[----:B------:R-:W-:Y:S02]  /*7850*/  LEA.HI.X.SX32 R193, R193, UR7, 0x1, P1 ;  /* 0x00000007c1c17c11 */ /* 0x000fe400088f0eff */
[C---:B------:R-:W-:Y:S01]  /*7860*/  ISETP.LT.AND P1, PT, R2.reuse, UR11, !P0 ;  /* 0x0000000b02007c0c */ /* 0x040fe2000c721270 */
[----:B--2---:R-:W-:Y:S01]  /*7870*/  IMAD R47, R2, R51, RZ ;  /* 0x00000033022f7224 */ /* 0x004fe200078e02ff */
[C-C-:B------:R-:W-:Y:S02]  /*7880*/  LOP3.LUT R26, R191.reuse, 0xf0, R22.reuse, 0xfe, !PT ;  /* 0x000000f0bf1a7812 */ /* 0x140fe400078efe16 */
[----:B------:R-:W-:Y:S02]  /*7890*/  LOP3.LUT R20, R191, 0xe8, R22, 0xfe, !PT ;  /* 0x000000e8bf147812 */ /* 0x000fe400078efe16 */
[----:B------:R-:W-:-:S02]  /*78a0*/  LEA R2, P2, R47, R49, 0x1 ;  /* 0x000000312f027211 */ /* 0x000fc400078408ff */
[C-C-:B------:R-:W-:Y:S02]  /*78b0*/  LOP3.LUT R27, R191.reuse, 0xe0, R22.reuse, 0xfe, !PT ;  /* 0x000000e0bf1b7812 */ /* 0x140fe400078efe16 */
[C-C-:B------:R-:W-:Y:S01]  /*78c0*/  LOP3.LUT R28, R191.reuse, 0xd8, R22.reuse, 0xfe, !PT ;  /* 0x000000d8bf1c7812 */ /* 0x140fe200078efe16 */
[----:B------:R-:W-:Y:S01]  /*78d0*/  STS.128 [R3+UR4], R104 ;  /* 0x0000006803007988 */ /* 0x000fe20008000c04 */
[C-C-:B------:R-:W-:Y:S02]  /*78e0*/  LOP3.LUT R29, R191.reuse, 0xd0, R22.reuse, 0xfe, !PT ;  /* 0x000000d0bf1d7812 */ /* 0x140fe400078efe16 */
[C-C-:B------:R-:W-:Y:S01]  /*78f0*/  LOP3.LUT R23, R191.reuse, 0xc8, R22.reuse, 0xfe, !PT ;  /* 0x000000c8bf177812 */ /* 0x140fe200078efe16 */
[----:B------:R-:W-:Y:S01]  /*7900*/  STS.128 [R3+UR4+0x100], R12 ;  /* 0x0001000c03007988 */ /* 0x000fe20008000c04 */
[C-C-:B------:R-:W-:Y:S02]  /*7910*/  LOP3.LUT R30, R191.reuse, 0xc0, R22.reuse, 0xfe, !PT ;  /* 0x000000c0bf1e7812 */ /* 0x140fe400078efe16 */
[C-C-:B------:R-:W-:Y:S01]  /*7920*/  LOP3.LUT R31, R191.reuse, 0xb0, R22.reuse, 0xfe, !PT ;  /* 0x000000b0bf1f7812 */ /* 0x140fe200078efe16 */
[----:B------:R-:W-:Y:S01]  /*7930*/  STS.128 [R3+UR4+0x80], R8 ;  /* 0x0000800803007988 */ /* 0x000fe20008000c04 */
[----:B------:R-:W-:-:S02]  /*7940*/  LOP3.LUT R32, R191, 0xa8, R22, 0xfe, !PT ;  /* 0x000000a8bf207812 */ /* 0x000fc400078efe16 */
[C-C-:B------:R-:W-:Y:S01]  /*7950*/  LOP3.LUT R33, R191.reuse, 0xa0, R22.reuse, 0xfe, !PT ;  /* 0x000000a0bf217812 */ /* 0x140fe200078efe16 */
[----:B------:R0:W-:Y:S01]  /*7960*/  STS.128 [R3+UR4+0x180], R4 ;  /* 0x0001800403007988 */ /* 0x0001e20008000c04 */
[C-C-:B------:R-:W-:Y:S02]  /*7970*/  LOP3.LUT R34, R191.reuse, 0x98, R22.reuse, 0xfe, !PT ;  /* 0x00000098bf227812 */ /* 0x140fe400078efe16 */
[C-C-:B------:R-:W-:Y:S01]  /*7980*/  LOP3.LUT R35, R191.reuse, 0x90, R22.reuse, 0xfe, !PT ;  /* 0x00000090bf237812 */ /* 0x140fe200078efe16 */
[----:B------:R-:W-:Y:S01]  /*7990*/  BAR.SYNC.DEFER_BLOCKING 0x0 ;  /* 0x0000000000007b1d */ /* 0x000fe20000010000 */
[C-C-:B------:R-:W-:Y:S02]  /*79a0*/  LOP3.LUT R36, R191.reuse, 0x88, R22.reuse, 0xfe, !PT ;  /* 0x00000088bf247812 */ /* 0x140fe400078efe16 */
[C-C-:B------:R-:W-:Y:S02]  /*79b0*/  LOP3.LUT R37, R191.reuse, 0x80, R22.reuse, 0xfe, !PT ;  /* 0x00000080bf257812 */ /* 0x140fe400078efe16 */
[----:B------:R-:W-:-:S02]  /*79c0*/  LOP3.LUT R38, R191, 0x70, R22, 0xfe, !PT ;  /* 0x00000070bf267812 */ /* 0x000fc400078efe16 */
[C-C-:B------:R-:W-:Y:S02]  /*79d0*/  LOP3.LUT R39, R191.reuse, 0x68, R22.reuse, 0xfe, !PT ;  /* 0x00000068bf277812 */ /* 0x140fe400078efe16 */
[C-C-:B------:R-:W-:Y:S02]  /*79e0*/  LOP3.LUT R40, R191.reuse, 0x60, R22.reuse, 0xfe, !PT ;  /* 0x00000060bf287812 */ /* 0x140fe400078efe16 */
[C-C-:B------:R-:W-:Y:S02]  /*79f0*/  LOP3.LUT R41, R191.reuse, 0x58, R22.reuse, 0xfe, !PT ;  /* 0x00000058bf297812 */ /* 0x140fe400078efe16 */
[C-C-:B0-----:R-:W-:Y:S02]  /*7a00*/  LOP3.LUT R3, R191.reuse, 0x8, R22.reuse, 0xfe, !PT ;  /* 0x00000008bf037812 */ /* 0x141fe400078efe16 */
[C-C-:B------:R-:W-:Y:S02]  /*7a10*/  LOP3.LUT R42, R191.reuse, 0x50, R22.reuse, 0xfe, !PT ;  /* 0x00000050bf2a7812 */ /* 0x140fe400078efe16 */
[----:B------:R-:W-:-:S02]  /*7a20*/  LOP3.LUT R43, R191, 0x48, R22, 0xfe, !PT ;  /* 0x00000048bf2b7812 */ /* 0x000fc400078efe16 */
[C-C-:B------:R-:W-:Y:S02]  /*7a30*/  LOP3.LUT R44, R191.reuse, 0x40, R22.reuse, 0xfe, !PT ;  /* 0x00000040bf2c7812 */ /* 0x140fe400078efe16 */
[C-C-:B------:R-:W-:Y:S02]  /*7a40*/  LOP3.LUT R45, R191.reuse, 0x30, R22.reuse, 0xfe, !PT ;  /* 0x00000030bf2d7812 */ /* 0x140fe400078efe16 */
[C-C-:B------:R-:W-:Y:S01]  /*7a50*/  LOP3.LUT R46, R191.reuse, 0x28, R22.reuse, 0xfe, !PT ;  /* 0x00000028bf2e7812 */ /* 0x140fe200078efe16 */
[----:B------:R-:W0:Y:S01]  /*7a60*/  LDS.128 R16, [R21+UR4] ;  /* 0x0000000415107984 */ /* 0x000e220008000c00 */
[C-C-:B------:R-:W-:Y:S02]  /*7a70*/  LOP3.LUT R24, R191.reuse, 0x20, R22.reuse, 0xfe, !PT ;  /* 0x00000020bf187812 */ /* 0x140fe400078efe16 */
[C-C-:B------:R-:W-:Y:S01]  /*7a80*/  LOP3.LUT R25, R191.reuse, 0x18, R22.reuse, 0xfe, !PT ;  /* 0x00000018bf197812 */ /* 0x140fe200078efe16 */
[----:B------:R-:W1:Y:S01]  /*7a90*/  LDS.128 R4, [R21+UR4+0x200] ;  /* 0x0002000415047984 */ /* 0x000e620008000c00 */
[----:B------:R-:W-:-:S02]  /*7aa0*/  LOP3.LUT R191, R191, 0x10, R22, 0xfe, !PT ;  /* 0x00000010bfbf7812 */ /* 0x000fc400078efe16 */
[----:B------:R-:W-:Y:S01]  /*7ab0*/  ISETP.LT.AND P4, PT, R3, UR11, !P0 ;  /* 0x0000000b03007c0c */ /* 0x000fe2000c781270 */
[----:B------:R-:W2:Y:S01]  /*7ac0*/  LDS.128 R12, [R21+UR4+0x400] ;  /* 0x00040004150c7984 */ /* 0x000ea20008000c00 */
[C---:B------:R-:W-:Y:S01]  /*7ad0*/  ISETP.LT.AND P5, PT, R191.reuse, UR11, !P0 ;  /* 0x0000000bbf007c0c */ /* 0x040fe2000c7a1270 */
[----:B------:R-:W-:Y:S02]  /*7ae0*/  IMAD R48, R191, R51, RZ ;  /* 0x00000033bf307224 */ /* 0x000fe400078e02ff */
[----:B------:R3:W4:Y:S03]  /*7af0*/  LDS.128 R8, [R21+UR4+0x600] ;  /* 0x0006000415087984 */ /* 0x0007260008000c00 */
[----:B------:R-:W-:Y:S01]  /*7b00*/  LEA R22, P6, R48, R49, 0x1 ;  /* 0x0000003130167211 */ /* 0x000fe200078c08ff */
[----:B---3--:R-:W-:Y:S01]  /*7b10*/  IMAD R21, R3, R51, RZ ;  /* 0x0000003303157224 */ /* 0x008fe200078e02ff */
[----:B------:R-:W-:Y:S01]  /*7b20*/  LEA.HI.X.SX32 R3, R47, R193, 0x1, P2 ;  /* 0x000000c12f037211 */ /* 0x000fe200010f0eff */
[----:B------:R-:W-:Y:S01]  /*7b30*/  IMAD R47, R51, 0x20, R47 ;  /* 0x00000020332f7824 */ /* 0x000fe200078e022f */
[----:B------:R-:W-:-:S02]  /*7b40*/  ISETP.LT.AND P2, PT, R20, UR11, !P0 ;  /* 0x0000000b14007c0c */ /* 0x000fc4000c741270 */
[----:B------:R-:W-:-:S04]  /*7b50*/  LEA R20, P3, R21, R49, 0x1 ;  /* 0x0000003115147211 */ /* 0x000fc800078608ff */
[----:B------:R-:W-:Y:S02]  /*7b60*/  LEA.HI.X.SX32 R21, R21, R193, 0x1, P3 ;  /* 0x000000c115157211 */ /* 0x000fe400018f0eff */
[C---:B------:R-:W-:Y:S01]  /*7b70*/  ISETP.LT.AND P3, PT, R25.reuse, UR11, !P0 ;  /* 0x0000000b19007c0c */ /* 0x040fe2000c761270 */
[----:B------:R-:W-:Y:S01]  /*7b80*/  IMAD R25, R25, R51, RZ ;  /* 0x0000003319197224 */ /* 0x000fe200078e02ff */
[----:B0-----:R0:W-:Y:S01]  /*7b90*/  @P1 STG.E.U16 desc[UR8][R2.64], R16 ;  /* 0x0000001002001986 */ /* 0x0011e2000c101508 */
[----:B------:R-:W-:Y:S02]  /*7ba0*/  ISETP.LT.AND P1, PT, R23, UR11, !P0 ;  /* 0x0000000b17007c0c */ /* 0x000fe4000c721270 */
[----:B------:R-:W-:Y:S01]  /*7bb0*/  LEA.HI.X.SX32 R23, R48, R193, 0x1, P6 ;  /* 0x000000c130177211 */ /* 0x000fe200030f0eff */
[----:B-1----:R1:W-:Y:S01]  /*7bc0*/  @P4 STG.E.U16 desc[UR8][R20.64], R4 ;  /* 0x0000000414004986 */ /* 0x0023e2000c101508 */
[----:B------:R-:W-:Y:S02]  /*7bd0*/  ISETP.LT.AND P4, PT, R24, UR11, !P0 ;  /* 0x0000000b18007c0c */ /* 0x000fe4000c781270 */
[----:B------:R-:W-:Y:S01]  /*7be0*/  LEA R24, P6, R25, R49, 0x1 ;  /* 0x0000003119187211 */ /* 0x000fe200078c08ff */
[----:B--2---:R2:W-:Y:S01]  /*7bf0*/  @P5 STG.E.U16 desc[UR8][R22.64], R12 ;  /* 0x0000000c16005986 */ /* 0x0045e2000c101508 */
[----:B------:R-:W-:Y:S01]  /*7c00*/  ISETP.LT.AND P5, PT, R46, UR11, !P0 ;  /* 0x0000000b2e007c0c */ /* 0x000fe2000c7a1270 */
[----:B------:R-:W-:Y:S01]  /*7c10*/  IMAD R46, R51, 0x8, R47 ;  /* 0x00000008332e7824 */ /* 0x000fe200078e022f */
[----:B------:R-:W-:-:S02]  /*7c20*/  LEA.HI.X.SX32 R25, R25, R193, 0x1, P6 ;  /* 0x000000c119197211 */ /* 0x000fc400030f0eff */
[C---:B0-----:R-:W-:Y:S02]  /*7c30*/  LEA R2, P6, R47.reuse, R49, 0x1 ;  /* 0x000000312f027211 */ /* 0x041fe400078c08ff */
[----:B-1----:R-:W-:Y:S01]  /*7c40*/  PRMT R21, R16, 0x7632, R21 ;  /* 0x0000763210157816 */ /* 0x002fe20000000015 */
[----:B----4-:R-:W-:Y:S01]  /*7c50*/  @P3 STG.E.U16 desc[UR8][R24.64], R8 ;  /* 0x0000000818003986 */ /* 0x010fe2000c101508 */
[----:B------:R-:W-:Y:S02]  /*7c60*/  LEA.HI.X.SX32 R3, R47, R193, 0x1, P6 ;  /* 0x000000c12f037211 */ /* 0x000fe400030f0eff */
[----:B------:R-:W-:Y:S01]  /*7c70*/  ISETP.LT.AND P3, PT, R45, UR11, !P0 ;  /* 0x0000000b2d007c0c */ /* 0x000fe2000c761270 */
[----:B------:R-:W-:Y:S01]  /*7c80*/  IMAD R45, R51, 0x8, R46 ;  /* 0x00000008332d7824 */ /* 0x000fe200078e022e */
[----:B------:R-:W-:Y:S01]  /*7c90*/  LEA R20, P6, R46, R49, 0x1 ;  /* 0x000000312e147211 */ /* 0x000fe200078c08ff */
[----:B------:R0:W-:Y:S01]  /*7ca0*/  @P4 STG.E.U16 desc[UR8][R2.64], R21 ;  /* 0x0000001502004986 */ /* 0x0001e2000c101508 */
[----:B------:R-:W-:-:S02]  /*7cb0*/  IADD3 R16, R0, 0x38, RZ ;  /* 0x0000003800107810 */ /* 0x000fc40007ffe0ff */
[----:B------:R-:W-:Y:S02]  /*7cc0*/  PRMT R4, R4, 0x7632, R4 ;  /* 0x0000763204047816 */ /* 0x000fe40000000004 */
[C---:B------:R-:W-:Y:S01]  /*7cd0*/  ISETP.LT.AND P4, PT, R16.reuse, UR11, !P0 ;  /* 0x0000000b10007c0c */ /* 0x040fe2000c781270 */
[----:B------:R-:W-:Y:S01]  /*7ce0*/  IMAD R16, R16, R51, RZ ;  /* 0x0000003310107224 */ /* 0x000fe200078e02ff */
[----:B--2---:R-:W-:Y:S02]  /*7cf0*/  PRMT R12, R12, 0x7632, R12 ;  /* 0x000076320c0c7816 */ /* 0x004fe4000000000c */
[----:B0-----:R-:W-:Y:S02]  /*7d00*/  LEA.HI.X.SX32 R21, R46, R193, 0x1, P6 ;  /* 0x000000c12e157211 */ /* 0x001fe400030f0eff */
[----:B------:R-:W-:-:S03]  /*7d10*/  LEA R22, P6, R45, R49, 0x1 ;  /* 0x000000312d167211 */ /* 0x000fc600078c08ff */
[----:B------:R0:W-:Y:S01]  /*7d20*/  @P5 STG.E.U16 desc[UR8][R20.64], R4 ;  /* 0x0000000414005986 */ /* 0x0001e2000c101508 */
[----:B------:R-:W-:Y:S01]  /*7d30*/  LEA.HI.X.SX32 R23, R45, R193, 0x1, P6 ;  /* 0x000000c12d177211 */ /* 0x000fe200030f0eff */
[----:B------:R-:W-:Y:S01]  /*7d40*/  IMAD R45, R51, 0x10, R45 ;  /* 0x00000010332d7824 */ /* 0x000fe200078e022d */
[----:B------:R-:W-:Y:S02]  /*7d50*/  LEA R2, P6, R16, R49, 0x1 ;  /* 0x0000003110027211 */ /* 0x000fe400078c08ff */
[----:B------:R-:W-:Y:S01]  /*7d60*/  ISETP.LT.AND P5, PT, R44, UR11, !P0 ;  /* 0x0000000b2c007c0c */ /* 0x000fe2000c7a1270 */
[----:B------:R1:W-:Y:S01]  /*7d70*/  @P3 STG.E.U16 desc[UR8][R22.64], R12 ;  /* 0x0000000c16003986 */ /* 0x0003e2000c101508 */
[----:B------:R-:W-:Y:S02]  /*7d80*/  LEA.HI.X.SX32 R3, R16, R193, 0x1, P6 ;  /* 0x000000c110037211 */ /* 0x000fe400030f0eff */
[----:B------:R-:W-:Y:S02]  /*7d90*/  LEA R24, P6, R45, R49, 0x1 ;  /* 0x000000312d187211 */ /* 0x000fe400078c08ff */
[----:B------:R-:W-:Y:S01]  /*7da0*/  PRMT R16, R8, 0x7632, R16 ;  /* 0x0000763208107816 */ /* 0x000fe20000000010 */
[----:B0-----:R-:W-:Y:S01]  /*7db0*/  IMAD R4, R51, 0x8, R45 ;  /* 0x0000000833047824 */ /* 0x001fe200078e022d */
[----:B------:R-:W-:-:S02]  /*7dc0*/  ISETP.LT.AND P3, PT, R43, UR11, !P0 ;  /* 0x0000000b2b007c0c */ /* 0x000fc4000c761270 */
[----:B------:R-:W-:Y:S01]  /*7dd0*/  LEA.HI.X.SX32 R25, R45, R193, 0x1, P6 ;  /* 0x000000c12d197211 */ /* 0x000fe200030f0eff */
[C---:B------:R-:W-:Y:S01]  /*7de0*/  IMAD R8, R51.reuse, 0x8, R4 ;  /* 0x0000000833087824 */ /* 0x040fe200078e0204 */
[----:B------:R-:W-:Y:S01]  /*7df0*/  LEA R20, P6, R4, R49, 0x1 ;  /* 0x0000003104147211 */ /* 0x000fe200078c08ff */
[----:B------:R0:W-:Y:S01]  /*7e00*/  @P4 STG.E.U16 desc[UR8][R2.64], R16 ;  /* 0x0000001002004986 */ /* 0x0001e2000c101508 */
[----:B------:R-:W-:Y:S02]  /*7e10*/  ISETP.LT.AND P4, PT, R42, UR11, !P0 ;  /* 0x0000000b2a007c0c */ /* 0x000fe4000c781270 */
[----:B------:R-:W-:Y:S01]  /*7e20*/  LEA.HI.X.SX32 R21, R4, R193, 0x1, P6 ;  /* 0x000000c104157211 */ /* 0x000fe200030f0eff */
[----:B------:R-:W-:Y:S01]  /*7e30*/  IMAD R4, R51, 0x8, R8 ;  /* 0x0000000833047824 */ /* 0x000fe200078e0208 */
[----:B-1----:R-:W-:Y:S01]  /*7e40*/  LEA R22, P6, R8, R49, 0x1 ;  /* 0x0000003108167211 */ /* 0x002fe200078c08ff */
[----:B------:R-:W-:Y:S01]  /*7e50*/  @P5 STG.E.U16 desc[UR8][R24.64], R17 ;  /* 0x0000001118005986 */ /* 0x000fe2000c101508 */
[----:B------:R-:W-:-:S02]  /*7e60*/  ISETP.LT.AND P5, PT, R41, UR11, !P0 ;  /* 0x0000000b29007c0c */ /* 0x000fc4000c7a1270 */
[----:B------:R-:W-:Y:S01]  /*7e70*/  LEA.HI.X.SX32 R23, R8, R193, 0x1, P6 ;  /* 0x000000c108177211 */ /* 0x000fe200030f0eff */
[----:B------:R1:W-:Y:S01]  /*7e80*/  @P3 STG.E.U16 desc[UR8][R20.64], R5 ;  /* 0x0000000514003986 */ /* 0x0003e2000c101508 */
[C---:B------:R-:W-:Y:S01]  /*7e90*/  IMAD R8, R51.reuse, 0x8, R4 ;  /* 0x0000000833087824 */ /* 0x040fe200078e0204 */
[----:B0-----:R-:W-:Y:S02]  /*7ea0*/  LEA R2, P6, R4, R49, 0x1 ;  /* 0x0000003104027211 */ /* 0x001fe400078c08ff */
[----:B------:R-:W-:Y:S01]  /*7eb0*/  ISETP.LT.AND P3, PT, R40, UR11, !P0 ;  /* 0x0000000b28007c0c */ /* 0x000fe2000c761270 */
[----:B------:R-:W-:Y:S01]  /*7ec0*/  @P4 STG.E.U16 desc[UR8][R22.64], R13 ;  /* 0x0000000d16004986 */ /* 0x000fe2000c101508 */
[----:B------:R-:W-:Y:S01]  /*7ed0*/  LEA.HI.X.SX32 R3, R4, R193, 0x1, P6 ;  /* 0x000000c104037211 */ /* 0x000fe200030f0eff */
[----:B------:R-:W-:Y:S01]  /*7ee0*/  IMAD R4, R51, 0x8, R8 ;  /* 0x0000000833047824 */ /* 0x000fe200078e0208 */
[----:B------:R-:W-:Y:S02]  /*7ef0*/  LEA R16, P6, R8, R49, 0x1 ;  /* 0x0000003108107211 */ /* 0x000fe400078c08ff */
[----:B------:R-:W-:Y:S01]  /*7f00*/  ISETP.LT.AND P4, PT, R39, UR11, !P0 ;  /* 0x0000000b27007c0c */ /* 0x000fe2000c781270 */
[----:B------:R0:W-:Y:S01]  /*7f10*/  @P5 STG.E.U16 desc[UR8][R2.64], R9 ;  /* 0x0000000902005986 */ /* 0x0001e2000c101508 */
[----:B-1----:R-:W-:-:S02]  /*7f20*/  PRMT R21, R17, 0x7632, R21 ;  /* 0x0000763211157816 */ /* 0x002fc40000000015 */
[----:B------:R-:W-:Y:S01]  /*7f30*/  LEA.HI.X.SX32 R17, R8, R193, 0x1, P6 ;  /* 0x000000c108117211 */ /* 0x000fe200030f0eff */
[----:B------:R-:W-:Y:S01]  /*7f40*/  VIADD R8, R0, 0x78 ;  /* 0x0000007800087836 */ /* 0x000fe20000000000 */
[----:B------:R-:W-:Y:S02]  /*7f50*/  LEA R20, P6, R4, R49, 0x1 ;  /* 0x0000003104147211 */ /* 0x000fe400078c08ff */
[----:B------:R-:W-:Y:S01]  /*7f60*/  ISETP.LT.AND P5, PT, R38, UR11, !P0 ;  /* 0x0000000b26007c0c */ /* 0x000fe2000c7a1270 */
[----:B------:R1:W-:Y:S01]  /*7f70*/  @P3 STG.E.U16 desc[UR8][R16.64], R21 ;  /* 0x0000001510003986 */ /* 0x0003e2000c101508 */
[----:B------:R-:W-:Y:S02]  /*7f80*/  LEA R12, R51, R4, 0x3 ;  /* 0x00000004330c7211 */ /* 0x000fe400078e18ff */
[----:B------:R-:W-:Y:S02]  /*7f90*/  PRMT R5, R5, 0x7632, R5 ;  /* 0x0000763205057816 */ /* 0x000fe40000000005 */
[C---:B------:R-:W-:Y:S01]  /*7fa0*/  ISETP.LT.AND P3, PT, R8.reuse, UR11, !P0 ;  /* 0x0000000b08007c0c */ /* 0x040fe2000c761270 */
[----:B------:R-:W-:Y:S01]  /*7fb0*/  IMAD R8, R8, R51, RZ ;  /* 0x0000003308087224 */ /* 0x000fe200078e02ff */
[----:B0-----:R-:W-:-:S02]  /*7fc0*/  PRMT R3, R13, 0x7632, R3 ;  /* 0x000076320d037816 */ /* 0x001fc40000000003 */
[----:B-1----:R-:W-:Y:S02]  /*7fd0*/  LEA.HI.X.SX32 R21, R4, R193, 0x1, P6 ;  /* 0x000000c104157211 */ /* 0x002fe400030f0eff */
[----:B------:R-:W-:-:S03]  /*7fe0*/  LEA R4, P6, R12, R49, 0x1 ;  /* 0x000000310c047211 */ /* 0x000fc600078c08ff */
[----:B------:R0:W-:Y:S01]  /*7ff0*/  @P4 STG.E.U16 desc[UR8][R20.64], R5 ;  /* 0x0000000514004986 */ /* 0x0001e2000c101508 */
[----:B------:R-:W-:Y:S02]  /*8000*/  ISETP.LT.AND P4, PT, R37, UR11, !P0 ;  /* 0x0000000b25007c0c */ /* 0x000fe4000c781270 */
[----:B0-----:R-:W-:Y:S01]  /*8010*/  LEA.HI.X.SX32 R5, R12, R193, 0x1, P6 ;  /* 0x000000c10c057211 */ /* 0x001fe200030f0eff */
[----:B------:R-:W-:Y:S01]  /*8020*/  IMAD R12, R51, 0x10, R12 ;  /* 0x00000010330c7824 */ /* 0x000fe200078e020c */
[----:B------:R-:W-:Y:S02]  /*8030*/  LEA R2, P6, R8, R49, 0x1 ;  /* 0x0000003108027211 */ /* 0x000fe400078c08ff */
[----:B------:R-:W-:Y:S01]  /*8040*/  PRMT R21, R9, 0x7632, R21 ;  /* 0x0000763209157816 */ /* 0x000fe20000000015 */
[----:B------:R0:W-:Y:S01]  /*8050*/  @P5 STG.E.U16 desc[UR8][R4.64], R3 ;  /* 0x0000000304005986 */ /* 0x0001e2000c101508 */
[----:B------:R-:W-:Y:S01]  /*8060*/  IMAD R13, R51, 0x8, R12 ;  /* 0x00000008330d7824 */ /* 0x000fe200078e020c */
[----:B------:R-:W-:-:S03]  /*8070*/  ISETP.LT.AND P5, PT, R36, UR11, !P0 ;  /* 0x0000000b24007c0c */ /* 0x000fc6000c7a1270 */
[----:B------:R-:W-:-:S04]  /*8080*/  IMAD R16, R51, 0x8, R13 ;  /* 0x0000000833107824 */ /* 0x000fc800078e020d */
[----:B------:R-:W-:Y:S01]  /*8090*/  IMAD R17, R51, 0x8, R16 ;  /* 0x0000000833117824 */ /* 0x000fe200078e0210 */
[----:B0-----:R-:W-:Y:S02]  /*80a0*/  LEA.HI.X.SX32 R3, R8, R193, 0x1, P6 ;  /* 0x000000c108037211 */ /* 0x001fe400030f0eff */
[----:B------:R-:W-:-:S03]  /*80b0*/  LEA R8, P6, R12, R49, 0x1 ;  /* 0x000000310c087211 */ /* 0x000fc600078c08ff */
[----:B------:R0:W-:Y:S01]  /*80c0*/  @P3 STG.E.U16 desc[UR8][R2.64], R21 ;  /* 0x0000001502003986 */ /* 0x0001e2000c101508 */
[----:B------:R-:W-:Y:S02]  /*80d0*/  LEA.HI.X.SX32 R9, R12, R193, 0x1, P6 ;  /* 0x000000c10c097211 */ /* 0x000fe400030f0eff */
[----:B------:R-:W-:Y:S02]  /*80e0*/  LEA R12, P6, R13, R49, 0x1 ;  /* 0x000000310d0c7211 */ /* 0x000fe400078c08ff */
[----:B------:R-:W-:Y:S01]  /*80f0*/  ISETP.LT.AND P3, PT, R35, UR11, !P0 ;  /* 0x0000000b23007c0c */ /* 0x000fe2000c761270 */
[----:B------:R1:W-:Y:S01]  /*8100*/  @P4 STG.E.U16 desc[UR8][R8.64], R18 ;  /* 0x0000001208004986 */ /* 0x0003e2000c101508 */
[----:B------:R-:W-:Y:S02]  /*8110*/  LEA.HI.X.SX32 R13, R13, R193, 0x1, P6 ;  /* 0x000000c10d0d7211 */ /* 0x000fe400030f0eff */
[----:B------:R-:W-:Y:S02]  /*8120*/  LEA R4, P6, R16, R49, 0x1 ;  /* 0x0000003110047211 */ /* 0x000fe400078c08ff */
[----:B------:R-:W-:Y:S01]  /*8130*/  ISETP.LT.AND P4, PT, R34, UR11, !P0 ;  /* 0x0000000b22007c0c */ /* 0x000fe2000c781270 */
[----:B------:R2:W-:Y:S01]  /*8140*/  @P5 STG.E.U16 desc[UR8][R12.64], R6 ;  /* 0x000000060c005986 */ /* 0x0005e2000c101508 */
[----:B------:R-:W-:Y:S01]  /*8150*/  LEA.HI.X.SX32 R5, R16, R193, 0x1, P6 ;  /* 0x000000c110057211 */ /* 0x000fe200030f0eff */
[----:B------:R-:W-:Y:S01]  /*8160*/  IMAD R16, R51, 0x8, R17 ;  /* 0x0000000833107824 */ /* 0x000fe200078e0211 */
[----:B0-----:R-:W-:-:S02]  /*8170*/  LEA R2, P6, R17, R49, 0x1 ;  /* 0x0000003111027211 */ /* 0x001fc400078c08ff */
[----:B------:R-:W-:Y:S01]  /*8180*/  ISETP.LT.AND P5, PT, R33, UR11, !P0 ;  /* 0x0000000b21007c0c */ /* 0x000fe2000c7a1270 */
[----:B------:R0:W-:Y:S01]  /*8190*/  @P3 STG.E.U16 desc[UR8][R4.64], R14 ;  /* 0x0000000e04003986 */ /* 0x0001e2000c101508 */
[----:B------:R-:W-:Y:S01]  /*81a0*/  LEA.HI.X.SX32 R3, R17, R193, 0x1, P6 ;  /* 0x000000c111037211 */ /* 0x000fe200030f0eff */
[C---:B------:R-:W-:Y:S01]  /*81b0*/  IMAD R17, R51.reuse, 0x8, R16 ;  /* 0x0000000833117824 */ /* 0x040fe200078e0210 */
[----:B-1----:R-:W-:Y:S02]  /*81c0*/  LEA R8, P6, R16, R49, 0x1 ;  /* 0x0000003110087211 */ /* 0x002fe400078c08ff */
[----:B------:R-:W-:Y:S01]  /*81d0*/  PRMT R18, R18, 0x7632, R18 ;  /* 0x0000763212127816 */ /* 0x000fe20000000012 */
[----:B------:R1:W-:Y:S01]  /*81e0*/  @P4 STG.E.U16 desc[UR8][R2.64], R10 ;  /* 0x0000000a02004986 */ /* 0x0003e2000c101508 */
[----:B------:R-:W-:Y:S01]  /*81f0*/  LEA.HI.X.SX32 R9, R16, R193, 0x1, P6 ;  /* 0x000000c110097211 */ /* 0x000fe200030f0eff */
[----:B------:R-:W-:Y:S01]  /*8200*/  IMAD R16, R51, 0x8, R17 ;  /* 0x0000000833107824 */ /* 0x000fe200078e0211 */
[----:B------:R-:W-:-:S02]  /*8210*/  ISETP.LT.AND P3, PT, R32, UR11, !P0 ;  /* 0x0000000b20007c0c */ /* 0x000fc4000c761270 */
[----:B--2---:R-:W-:Y:S01]  /*8220*/  LEA R12, P6, R17, R49, 0x1 ;  /* 0x00000031110c7211 */ /* 0x004fe200078c08ff */
[C---:B0-----:R-:W-:Y:S01]  /*8230*/  VIADD R4, R0.reuse, 0xb8 ;  /* 0x000000b800047836 */ /* 0x041fe20000000000 */
[----:B------:R0:W-:Y:S01]  /*8240*/  @P5 STG.E.U16 desc[UR8][R8.64], R18 ;  /* 0x0000001208005986 */ /* 0x0001e2000c101508 */
[----:B------:R-:W-:Y:S01]  /*8250*/  ISETP.LT.AND P4, PT, R31, UR11, !P0 ;  /* 0x0000000b1f007c0c */ /* 0x000fe2000c781270 */
[----:B------:R-:W-:Y:S01]  /*8260*/  VIADD R0, R0, 0xf8 ;  /* 0x000000f800007836 */ /* 0x000fe20000000000 */
[----:B------:R-:W-:Y:S02]  /*8270*/  LEA.HI.X.SX32 R13, R17, R193, 0x1, P6 ;  /* 0x000000c1110d7211 */ /* 0x000fe400030f0eff */
[----:B-1----:R-:W-:Y:S01]  /*8280*/  PRMT R3, R6, 0x7632, R3 ;  /* 0x0000763206037816 */ /* 0x002fe20000000003 */
[CC--:B------:R-:W-:Y:S01]  /*8290*/  IMAD R6, R4.reuse, R51.reuse, RZ ;  /* 0x0000003304067224 */ /* 0x0c0fe200078e02ff */
[----:B------:R-:W-:Y:S01]  /*82a0*/  ISETP.LT.AND P5, PT, R4, UR11, !P0 ;  /* 0x0000000b04007c0c */ /* 0x000fe2000c7a1270 */
[----:B------:R-:W-:Y:S01]  /*82b0*/  IMAD R21, R0, R51, RZ ;  /* 0x0000003300157224 */ /* 0x000fe200078e02ff */
[----:B------:R-:W-:Y:S01]  /*82c0*/  LEA R4, P6, R16, R49, 0x1 ;  /* 0x0000003110047211 */ /* 0x000fe200078c08ff */
[----:B------:R1:W-:Y:S01]  /*82d0*/  @P3 STG.E.U16 desc[UR8][R12.64], R3 ;  /* 0x000000030c003986 */ /* 0x0003e2000c101508 */
[----:B------:R-:W-:-:S02]  /*82e0*/  PRMT R14, R14, 0x7632, R14 ;  /* 0x000076320e0e7816 */ /* 0x000fc4000000000e */
[----:B------:R-:W-:Y:S02]  /*82f0*/  LEA.HI.X.SX32 R5, R16, R193, 0x1, P6 ;  /* 0x000000c110057211 */ /* 0x000fe400030f0eff */
[----:B------:R-:W-:Y:S02]  /*8300*/  LEA R2, P6, R6, R49, 0x1 ;  /* 0x0000003106027211 */ /* 0x000fe400078c08ff */
[C---:B------:R-:W-:Y:S01]  /*8310*/  LEA R16, R51.reuse, R16, 0x4 ;  /* 0x0000001033107211 */ /* 0x040fe200078e20ff */
[----:B------:R2:W-:Y:S01]  /*8320*/  @P4 STG.E.U16 desc[UR8][R4.64], R14 ;  /* 0x0000000e04004986 */ /* 0x0005e2000c101508 */
[----:B------:R-:W-:Y:S02]  /*8330*/  ISETP.LT.AND P3, PT, R30, UR11, !P0 ;  /* 0x0000000b1e007c0c */ /* 0x000fe4000c761270 */
[----:B0-----:R-:W-:Y:S02]  /*8340*/  PRMT R9, R10, 0x7632, R9 ;  /* 0x000076320a097816 */ /* 0x001fe40000000009 */
[----:B-1----:R-:W-:Y:S01]  /*8350*/  LEA.HI.X.SX32 R3, R6, R193, 0x1, P6 ;  /* 0x000000c106037211 */ /* 0x002fe200030f0eff */
[----:B------:R-:W-:Y:S01]  /*8360*/  IMAD R6, R51, 0x8, R16 ;  /* 0x0000000833067824 */ /* 0x000fe200078e0210 */
[----:B------:R-:W-:-:S03]  /*8370*/  LEA R8, P4, R16, R49, 0x1 ;  /* 0x0000003110087211 */ /* 0x000fc600078808ff */
[----:B------:R-:W-:Y:S01]  /*8380*/  IMAD R10, R51, 0x8, R6 ;  /* 0x00000008330a7824 */ /* 0x000fe200078e0206 */
[C---:B------:R-:W-:Y:S01]  /*8390*/  LEA R12, P6, R6.reuse, R49, 0x1 ;  /* 0x00000031060c7211 */ /* 0x040fe200078c08ff */
[----:B------:R0:W-:Y:S01]  /*83a0*/  @P5 STG.E.U16 desc[UR8][R2.64], R9 ;  /* 0x0000000902005986 */ /* 0x0001e2000c101508 */
[----:B------:R-:W-:Y:S02]  /*83b0*/  ISETP.LT.AND P5, PT, R29, UR11, !P0 ;  /* 0x0000000b1d007c0c */ /* 0x000fe4000c7a1270 */
[----:B------:R-:W-:Y:S01]  /*83c0*/  LEA.HI.X.SX32 R13, R6, R193, 0x1, P6 ;  /* 0x000000c1060d7211 */ /* 0x000fe200030f0eff */
[----:B------:R-:W-:-:S04]  /*83d0*/  IMAD R6, R51, 0x8, R10 ;  /* 0x0000000833067824 */ /* 0x000fc800078e020a */
[----:B--2---:R-:W-:Y:S01]  /*83e0*/  IMAD R14, R51, 0x8, R6 ;  /* 0x00000008330e7824 */ /* 0x004fe200078e0206 */
[----:B0-----:R-:W-:-:S03]  /*83f0*/  LEA.HI.X.SX32 R9, R16, R193, 0x1, P4 ;  /* 0x000000c110097211 */ /* 0x001fc600020f0eff */
[----:B------:R-:W-:Y:S01]  /*8400*/  IMAD R18, R51, 0x8, R14 ;  /* 0x0000000833127824 */ /* 0x000fe200078e020e */
[----:B------:R-:W-:Y:S01]  /*8410*/  ISETP.LT.AND P4, PT, R28, UR11, !P0 ;  /* 0x0000000b1c007c0c */ /* 0x000fe2000c781270 */
[----:B------:R-:W-:Y:S01]  /*8420*/  @P3 STG.E.U16 desc[UR8][R8.64], R19 ;  /* 0x0000001308003986 */ /* 0x000fe2000c101508 */
[----:B------:R-:W-:-:S03]  /*8430*/  LEA R4, P3, R6, R49, 0x1 ;  /* 0x0000003106047211 */ /* 0x000fc600078608ff */
[----:B------:R0:W-:Y:S01]  /*8440*/  @P1 STG.E.U16 desc[UR8][R12.64], R7 ;  /* 0x000000070c001986 */ /* 0x0001e2000c101508 */
[----:B------:R-:W-:Y:S02]  /*8450*/  LEA R2, P1, R10, R49, 0x1 ;  /* 0x000000310a027211 */ /* 0x000fe400078208ff */
[-C--:B------:R-:W-:Y:S02]  /*8460*/  LEA.HI.X.SX32 R5, R6, R193.reuse, 0x1, P3 ;  /* 0x000000c106057211 */ /* 0x080fe400018f0eff */
[----:B------:R-:W-:Y:S01]  /*8470*/  LEA.HI.X.SX32 R3, R10, R193, 0x1, P1 ;  /* 0x000000c10a037211 */ /* 0x000fe200008f0eff */
[----:B------:R-:W-:Y:S01]  /*8480*/  IMAD R10, R51, 0x8, R18 ;  /* 0x00000008330a7824 */ /* 0x000fe200078e0212 */
[C---:B------:R-:W-:Y:S02]  /*8490*/  LEA R16, P1, R14.reuse, R49, 0x1 ;  /* 0x000000310e107211 */ /* 0x040fe400078208ff */
[----:B------:R-:W-:Y:S01]  /*84a0*/  ISETP.LT.AND P3, PT, R27, UR11, !P0 ;  /* 0x0000000b1b007c0c */ /* 0x000fe2000c761270 */
[----:B------:R1:W-:Y:S01]  /*84b0*/  @P5 STG.E.U16 desc[UR8][R2.64], R15 ;  /* 0x0000000f02005986 */ /* 0x0003e2000c101508 */
[----:B------:R-:W-:-:S02]  /*84c0*/  LEA.HI.X.SX32 R17, R14, R193, 0x1, P1 ;  /* 0x000000c10e117211 */ /* 0x000fc400008f0eff */
[-C--:B0-----:R-:W-:Y:S01]  /*84d0*/  LEA R12, P1, R10, R49.reuse, 0x1 ;  /* 0x000000310a0c7211 */ /* 0x081fe200078208ff */
[----:B------:R1:W-:Y:S01]  /*84e0*/  @P4 STG.E.U16 desc[UR8][R4.64], R11 ;  /* 0x0000000b04004986 */ /* 0x0003e2000c101508 */
[----:B------:R-:W-:Y:S02]  /*84f0*/  LEA R8, P6, R18, R49, 0x1 ;  /* 0x0000003112087211 */ /* 0x000fe400078c08ff */
[----:B------:R-:W-:Y:S02]  /*8500*/  LEA.HI.X.SX32 R13, R10, R193, 0x1, P1 ;  /* 0x000000c10a0d7211 */ /* 0x000fe400008f0eff */
[----:B------:R-:W-:Y:S02]  /*8510*/  ISETP.LT.AND P1, PT, R0, UR11, !P0 ;  /* 0x0000000b00007c0c */ /* 0x000fe4000c721270 */
[----:B------:R-:W-:Y:S02]  /*8520*/  ISETP.LT.AND P0, PT, R26, UR11, !P0 ;  /* 0x0000000b1a007c0c */ /* 0x000fe4000c701270 */
[----:B------:R-:W-:-:S02]  /*8530*/  PRMT R19, R19, 0x7632, R19 ;  /* 0x0000763213137816 */ /* 0x000fc40000000013 */
[----:B------:R-:W-:Y:S02]  /*8540*/  LEA.HI.X.SX32 R9, R18, R193, 0x1, P6 ;  /* 0x000000c112097211 */ /* 0x000fe400030f0eff */
[----:B------:R-:W-:Y:S01]  /*8550*/  PRMT R7, R7, 0x7632, R7 ;  /* 0x0000763207077816 */ /* 0x000fe20000000007 */
[----:B------:R1:W-:Y:S01]  /*8560*/  @P3 STG.E.U16 desc[UR8][R16.64], R19 ;  /* 0x0000001310003986 */ /* 0x0003e2000c101508 */
[----:B------:R-:W-:Y:S02]  /*8570*/  PRMT R6, R15, 0x7632, R6 ;  /* 0x000076320f067816 */ /* 0x000fe40000000006 */
[C---:B------:R-:W-:Y:S01]  /*8580*/  LEA R20, P6, R21.reuse, R49, 0x1 ;  /* 0x0000003115147211 */ /* 0x040fe200078c08ff */
[----:B------:R1:W-:Y:S03]  /*8590*/  @P2 STG.E.U16 desc[UR8][R8.64], R7 ;  /* 0x0000000708002986 */ /* 0x0003e6000c101508 */
[----:B------:R-:W-:Y:S01]  /*85a0*/  LEA.HI.X.SX32 R21, R21, R193, 0x1, P6 ;  /* 0x000000c115157211 */ /* 0x000fe200030f0eff */
[----:B------:R1:W-:Y:S01]  /*85b0*/  @P0 STG.E.U16 desc[UR8][R12.64], R6 ;  /* 0x000000060c000986 */ /* 0x0003e2000c101508 */
[----:B------:R-:W-:Y:S07]  /*85c0*/  @!P1 EXIT ;  /* 0x000000000000994d */ /* 0x000fee0003800000 */
[----:B------:R-:W-:-:S05]  /*85d0*/  PRMT R10, R11, 0x7632, R10 ;  /* 0x000076320b0a7816 */ /* 0x000fca000000000a */
[----:B------:R-:W-:Y:S01]  /*85e0*/  STG.E.U16 desc[UR8][R20.64], R10 ;  /* 0x0000000a14007986 */ /* 0x000fe2000c101508 */
[----:B------:R-:W-:Y:S05]  /*85f0*/  EXIT ;  /* 0x000000000000794d */ /* 0x000fea0003800000 */
.L_x_3:
[----:B------:R-:W-:-:S00]  /*8600*/  BRA `(.L_x_3) ;  /* 0xfffffffc00fc7947 */ /* 0x000fc0000383ffff */
[----:B------:R-:W-:-:S00]  /*8610*/  NOP ;  /* 0x0000000000007918 */ /* 0x000fc00000000000 */
        /* <DEDUP_REMOVED lines=14> */
.L_x_4:


//--------------------- .nv.shared.matmul_kernel  --------------------------
	.section	.nv.shared.matmul_kernel,"aw",@nobits
	.sectionflags	@""
	.align	16
	.zero		1024


//--------------------- .nv.shared.reserved.0     --------------------------
	.section	.nv.shared.reserved.0,"aw",@nobits
	.weak		__nv_reservedSMEM_offset_0_alias
	.size		__nv_reservedSMEM_offset_0_alias, 0, 0
	.other		__nv_reservedSMEM_offset_0_alias,@"STO_CUDA_RESERVED_SHARED STV_DEFAULT"
__nv_reservedSMEM_offset_0_alias:
	.zero		0


//--------------------- .nv.constant0.matmul_kernel --------------------------
	.section	.nv.constant0.matmul_kernel,"a",@progbits
	.sectionflags	@""
	.align	4
.nv.constant0.matmul_kernel:
	.zero		608


//--------------------- SYMBOLS --------------------------

	.type		.nv.reservedSmem.offset0,@object
	.size		.nv.reservedSmem.offset0,0x4
